	.target	sm_103a

	.elftype	@"ET_EXEC"


//--------------------- .note.nv.tkinfo           --------------------------
	.section	.note.nv.tkinfo,"",@"SHT_NOTE"
	.sectionflags	@"SHF_NOTE_NV_TKINFO"
	.tkinfo
        /*0018*/ 	.word	0x00000002
        /*0030*/ 	.string	""
        /*0030*/ 	.string	"ptxas"
        /*0030*/ 	.string	"Cuda compilation tools, release 13.0, V13.0.88"
        /*0030*/ 	.string	"Build cuda_13.0.r13.0/compiler.36424714_0"
        /*0030*/ 	.string	"-arch sm_103a -m 64 "



//--------------------- .note.nv.cuinfo           --------------------------
	.section	.note.nv.cuinfo,"",@"SHT_NOTE"
	.sectionflags	@"SHF_NOTE_NV_CUINFO"
        /*0018*/ 	.short	0x0002
        /*001a*/ 	.short	0x0067
        /*001c*/ 	.short	0x0082
	.zero		2


//--------------------- .nv.info                  --------------------------
	.section	.nv.info,"",@"SHT_CUDA_INFO"
	.align	4


	//----- nvinfo : EIATTR_REGCOUNT
	.align		4
        /*0000*/ 	.byte	0x04, 0x2f
        /*0002*/ 	.short	(.L_12 - .L_11)
	.align		4
.L_11:
        /*0004*/ 	.word	index@(_ZN7cutlass13device_kernelIN5flash11enable_sm90INS1_16FlashAttnFwdSm90INS1_25CollectiveMainloopFwdSm90ILi2EN4cute5tupleIJNS5_1CILi1EEES8_S8_EEENS6_IJNS7_ILi128EEESA_NS7_ILi192EEEEEELi128ENS_6half_tEfNS_4arch4Sm90ELb1ELb0ELb0ELb1ELb0ELb1ELb0ELb1ELb1ELb0ELb0ELb0EEENS1_21CollectiveEpilogueFwdINS6_IJSA_SA_SA_EEES9_SD_SF_Li256ELb1ELb0ELb0ELb0EEENS1_36VarlenDynamicPersistentTileSchedulerILi128ELi128ELi256ELi32ELb0ELb0ELb1ELb1ELb1ELb1EEEEEEEEEvNT_6ParamsE)
        /*0008*/ 	.word	0x00000004


	//----- nvinfo : EIATTR_FRAME_SIZE
	.align		4
.L_12:
        /*000c*/ 	.byte	0x04, 0x11
        /*000e*/ 	.short	(.L_14 - .L_13)
	.align		4
.L_13:
        /*0010*/ 	.word	index@(_ZN7cutlass13device_kernelIN5flash11enable_sm90INS1_16FlashAttnFwdSm90INS1_25CollectiveMainloopFwdSm90ILi2EN4cute5tupleIJNS5_1CILi1EEES8_S8_EEENS6_IJNS7_ILi128EEESA_NS7_ILi192EEEEEELi128ENS_6half_tEfNS_4arch4Sm90ELb1ELb0ELb0ELb1ELb0ELb1ELb0ELb1ELb1ELb0ELb0ELb0EEENS1_21CollectiveEpilogueFwdINS6_IJSA_SA_SA_EEES9_SD_SF_Li256ELb1ELb0ELb0ELb0EEENS1_36VarlenDynamicPersistentTileSchedulerILi128ELi128ELi256ELi32ELb0ELb0ELb1ELb1ELb1ELb1EEEEEEEEEvNT_6ParamsE)
        /*0014*/ 	.word	0x00000000


	//----- nvinfo : EIATTR_REGCOUNT
	.align		4
.L_14:
        /*0018*/ 	.byte	0x04, 0x2f
        /*001a*/ 	.short	(.L_16 - .L_15)
	.align		4
.L_15:
        /*001c*/ 	.word	index@(_ZN7cutlass13device_kernelIN5flash11enable_sm90INS1_16FlashAttnFwdSm90INS1_25CollectiveMainloopFwdSm90ILi2EN4cute5tupleIJNS5_1CILi1EEES8_S8_EEENS6_IJNS7_ILi128EEESA_NS7_ILi192EEEEEELi128ENS_6half_tEfNS_4arch4Sm90ELb1ELb0ELb0ELb1ELb0ELb0ELb0ELb1ELb1ELb0ELb0ELb0EEENS1_21CollectiveEpilogueFwdINS6_IJSA_SA_SA_EEES9_SD_SF_Li256ELb1ELb0ELb0ELb0EEENS1_36VarlenDynamicPersistentTileSchedulerILi128ELi128ELi256ELi32ELb0ELb0ELb1ELb1ELb1ELb1EEEEEEEEEvNT_6ParamsE)
        /*0020*/ 	.word	0x00000004


	//----- nvinfo : EIATTR_FRAME_SIZE
	.align		4
.L_16:
        /*0024*/ 	.byte	0x04, 0x11
        /*0026*/ 	.short	(.L_18 - .L_17)
	.align		4
.L_17:
        /*0028*/ 	.word	index@(_ZN7cutlass13device_kernelIN5flash11enable_sm90INS1_16FlashAttnFwdSm90INS1_25CollectiveMainloopFwdSm90ILi2EN4cute5tupleIJNS5_1CILi1EEES8_S8_EEENS6_IJNS7_ILi128EEESA_NS7_ILi192EEEEEELi128ENS_6half_tEfNS_4arch4Sm90ELb1ELb0ELb0ELb1ELb0ELb0ELb0ELb1ELb1ELb0ELb0ELb0EEENS1_21CollectiveEpilogueFwdINS6_IJSA_SA_SA_EEES9_SD_SF_Li256ELb1ELb0ELb0ELb0EEENS1_36VarlenDynamicPersistentTileSchedulerILi128ELi128ELi256ELi32ELb0ELb0ELb1ELb1ELb1ELb1EEEEEEEEEvNT_6ParamsE)
        /*002c*/ 	.word	0x00000000


	//----- nvinfo : EIATTR_REGCOUNT
	.align		4
.L_18:
        /*0030*/ 	.byte	0x04, 0x2f
        /*0032*/ 	.short	(.L_20 - .L_19)
	.align		4
.L_19:
        /*0034*/ 	.word	index@(_ZN7cutlass13device_kernelIN5flash11enable_sm90INS1_16FlashAttnFwdSm90INS1_25CollectiveMainloopFwdSm90ILi2EN4cute5tupleIJNS5_1CILi1EEES8_S8_EEENS6_IJNS7_ILi128EEESA_NS7_ILi192EEEEEELi128ENS_6half_tEfNS_4arch4Sm90ELb1ELb0ELb0ELb0ELb0ELb0ELb0ELb1ELb1ELb0ELb0ELb0EEENS1_21CollectiveEpilogueFwdINS6_IJSA_SA_SA_EEES9_SD_SF_Li256ELb0ELb0ELb0ELb0EEENS1_30DynamicPersistentTileSchedulerILi256ELi32ELb0ELb0ELb1EEEEEEEEEvNT_6ParamsE)
        /*0038*/ 	.word	0x00000004


	//----- nvinfo : EIATTR_FRAME_SIZE
	.align		4
.L_20:
        /*003c*/ 	.byte	0x04, 0x11
        /*003e*/ 	.short	(.L_22 - .L_21)
	.align		4
.L_21:
        /*0040*/ 	.word	index@(_ZN7cutlass13device_kernelIN5flash11enable_sm90INS1_16FlashAttnFwdSm90INS1_25CollectiveMainloopFwdSm90ILi2EN4cute5tupleIJNS5_1CILi1EEES8_S8_EEENS6_IJNS7_ILi128EEESA_NS7_ILi192EEEEEELi128ENS_6half_tEfNS_4arch4Sm90ELb1ELb0ELb0ELb0ELb0ELb0ELb0ELb1ELb1ELb0ELb0ELb0EEENS1_21CollectiveEpilogueFwdINS6_IJSA_SA_SA_EEES9_SD_SF_Li256ELb0ELb0ELb0ELb0EEENS1_30DynamicPersistentTileSchedulerILi256ELi32ELb0ELb0ELb1EEEEEEEEEvNT_6ParamsE)
        /*0044*/ 	.word	0x00000000


	//----- nvinfo : EIATTR_REGCOUNT
	.align		4
.L_22:
        /*0048*/ 	.byte	0x04, 0x2f
        /*004a*/ 	.short	(.L_24 - .L_23)
	.align		4
.L_23:
        /*004c*/ 	.word	index@(_ZN7cutlass13device_kernelIN5flash11enable_sm90INS1_16FlashAttnFwdSm90INS1_25CollectiveMainloopFwdSm90ILi2EN4cute5tupleIJNS5_1CILi1EEES8_S8_EEENS6_IJNS7_ILi128EEENS7_ILi96EEENS7_ILi192EEEEEELi128ENS_6half_tEfNS_4arch4Sm90ELb0ELb1ELb0ELb1ELb0ELb1ELb0ELb1ELb1ELb0ELb0ELb0EEENS1_21CollectiveEpilogueFwdINS6_IJSA_SA_SB_EEES9_SE_SG_Li256ELb1ELb0ELb0ELb0EEENS1_36VarlenDynamicPersistentTileSchedulerILi128ELi96ELi256ELi32ELb0ELb0ELb1ELb1ELb0ELb1EEEEEEEEEvNT_6ParamsE)
        /*0050*/ 	.word	0x00000004


	//----- nvinfo : EIATTR_FRAME_SIZE
	.align		4
.L_24:
        /*0054*/ 	.byte	0x04, 0x11
        /*0056*/ 	.short	(.L_26 - .L_25)
	.align		4
.L_25:
        /*0058*/ 	.word	index@(_ZN7cutlass13device_kernelIN5flash11enable_sm90INS1_16FlashAttnFwdSm90INS1_25CollectiveMainloopFwdSm90ILi2EN4cute5tupleIJNS5_1CILi1EEES8_S8_EEENS6_IJNS7_ILi128EEENS7_ILi96EEENS7_ILi192EEEEEELi128ENS_6half_tEfNS_4arch4Sm90ELb0ELb1ELb0ELb1ELb0ELb1ELb0ELb1ELb1ELb0ELb0ELb0EEENS1_21CollectiveEpilogueFwdINS6_IJSA_SA_SB_EEES9_SE_SG_Li256ELb1ELb0ELb0ELb0EEENS1_36VarlenDynamicPersistentTileSchedulerILi128ELi96ELi256ELi32ELb0ELb0ELb1ELb1ELb0ELb1EEEEEEEEEvNT_6ParamsE)
        /*005c*/ 	.word	0x00000000


	//----- nvinfo : EIATTR_REGCOUNT
	.align		4
.L_26:
        /*0060*/ 	.byte	0x04, 0x2f
        /*0062*/ 	.short	(.L_28 - .L_27)
	.align		4
.L_27:
        /*0064*/ 	.word	index@(_ZN7cutlass13device_kernelIN5flash11enable_sm90INS1_16FlashAttnFwdSm90INS1_25CollectiveMainloopFwdSm90ILi2EN4cute5tupleIJNS5_1CILi1EEES8_S8_EEENS6_IJNS7_ILi128EEENS7_ILi96EEENS7_ILi192EEEEEELi128ENS_6half_tEfNS_4arch4Sm90ELb0ELb1ELb0ELb1ELb0ELb0ELb0ELb1ELb1ELb0ELb0ELb0EEENS1_21CollectiveEpilogueFwdINS6_IJSA_SA_SB_EEES9_SE_SG_Li256ELb1ELb0ELb0ELb0EEENS1_36VarlenDynamicPersistentTileSchedulerILi128ELi96ELi256ELi32ELb0ELb0ELb1ELb1ELb0ELb1EEEEEEEEEvNT_6ParamsE)
        /*0068*/ 	.word	0x00000004


	//----- nvinfo : EIATTR_FRAME_SIZE
	.align		4
.L_28:
        /*006c*/ 	.byte	0x04, 0x11
        /*006e*/ 	.short	(.L_30 - .L_29)
	.align		4
.L_29:
        /*0070*/ 	.word	index@(_ZN7cutlass13device_kernelIN5flash11enable_sm90INS1_16FlashAttnFwdSm90INS1_25CollectiveMainloopFwdSm90ILi2EN4cute5tupleIJNS5_1CILi1EEES8_S8_EEENS6_IJNS7_ILi128EEENS7_ILi96EEENS7_ILi192EEEEEELi128ENS_6half_tEfNS_4arch4Sm90ELb0ELb1ELb0ELb1ELb0ELb0ELb0ELb1ELb1ELb0ELb0ELb0EEENS1_21CollectiveEpilogueFwdINS6_IJSA_SA_SB_EEES9_SE_SG_Li256ELb1ELb0ELb0ELb0EEENS1_36VarlenDynamicPersistentTileSchedulerILi128ELi96ELi256ELi32ELb0ELb0ELb1ELb1ELb0ELb1EEEEEEEEEvNT_6ParamsE)
        /*0074*/ 	.word	0x00000000


	//----- nvinfo : EIATTR_REGCOUNT
	.align		4
.L_30:
        /*0078*/ 	.byte	0x04, 0x2f
        /*007a*/ 	.short	(.L_32 - .L_31)
	.align		4
.L_31:
        /*007c*/ 	.word	index@(_ZN7cutlass13device_kernelIN5flash11enable_sm90INS1_16FlashAttnFwdSm90INS1_25CollectiveMainloopFwdSm90ILi2EN4cute5tupleIJNS5_1CILi1EEES8_S8_EEENS6_IJNS7_ILi128EEENS7_ILi96EEENS7_ILi192EEEEEELi128ENS_6half_tEfNS_4arch4Sm90ELb0ELb1ELb0ELb0ELb0ELb0ELb0ELb1ELb1ELb0ELb0ELb0EEENS1_21CollectiveEpilogueFwdINS6_IJSA_SA_SB_EEES9_SE_SG_Li256ELb0ELb0ELb0ELb0EEENS1_30DynamicPersistentTileSchedulerILi256ELi32ELb0ELb0ELb1EEEEEEEEEvNT_6ParamsE)
        /*0080*/ 	.word	0x00000004


	//----- nvinfo : EIATTR_FRAME_SIZE
	.align		4
.L_32:
        /*0084*/ 	.byte	0x04, 0x11
        /*0086*/ 	.short	(.L_34 - .L_33)
	.align		4
.L_33:
        /*0088*/ 	.word	index@(_ZN7cutlass13device_kernelIN5flash11enable_sm90INS1_16FlashAttnFwdSm90INS1_25CollectiveMainloopFwdSm90ILi2EN4cute5tupleIJNS5_1CILi1EEES8_S8_EEENS6_IJNS7_ILi128EEENS7_ILi96EEENS7_ILi192EEEEEELi128ENS_6half_tEfNS_4arch4Sm90ELb0ELb1ELb0ELb0ELb0ELb0ELb0ELb1ELb1ELb0ELb0ELb0EEENS1_21CollectiveEpilogueFwdINS6_IJSA_SA_SB_EEES9_SE_SG_Li256ELb0ELb0ELb0ELb0EEENS1_30DynamicPersistentTileSchedulerILi256ELi32ELb0ELb0ELb1EEEEEEEEEvNT_6ParamsE)
        /*008c*/ 	.word	0x00000000


	//----- nvinfo : EIATTR_REGCOUNT
	.align		4
.L_34:
        /*0090*/ 	.byte	0x04, 0x2f
        /*0092*/ 	.short	(.L_36 - .L_35)
	.align		4
.L_35:
        /*0094*/ 	.word	index@(_ZN7cutlass13device_kernelIN5flash11enable_sm90INS1_16FlashAttnFwdSm90INS1_25CollectiveMainloopFwdSm90ILi2EN4cute5tupleIJNS5_1CILi1EEES8_S8_EEENS6_IJNS7_ILi128EEESA_NS7_ILi192EEEEEELi128ENS_6half_tEfNS_4arch4Sm90ELb0ELb0ELb0ELb1ELb0ELb1ELb0ELb1ELb1ELb0ELb0ELb0EEENS1_21CollectiveEpilogueFwdINS6_IJSA_SA_SA_EEES9_SD_SF_Li256ELb1ELb0ELb0ELb0EEENS1_36VarlenDynamicPersistentTileSchedulerILi128ELi128ELi256ELi32ELb0ELb0ELb1ELb0ELb1ELb1EEEEEEEEEvNT_6ParamsE)
        /*0098*/ 	.word	0x00000004


	//----- nvinfo : EIATTR_FRAME_SIZE
	.align		4
.L_36:
        /*009c*/ 	.byte	0x04, 0x11
        /*009e*/ 	.short	(.L_38 - .L_37)
	.align		4
.L_37:
        /*00a0*/ 	.word	index@(_ZN7cutlass13device_kernelIN5flash11enable_sm90INS1_16FlashAttnFwdSm90INS1_25CollectiveMainloopFwdSm90ILi2EN4cute5tupleIJNS5_1CILi1EEES8_S8_EEENS6_IJNS7_ILi128EEESA_NS7_ILi192EEEEEELi128ENS_6half_tEfNS_4arch4Sm90ELb0ELb0ELb0ELb1ELb0ELb1ELb0ELb1ELb1ELb0ELb0ELb0EEENS1_21CollectiveEpilogueFwdINS6_IJSA_SA_SA_EEES9_SD_SF_Li256ELb1ELb0ELb0ELb0EEENS1_36VarlenDynamicPersistentTileSchedulerILi128ELi128ELi256ELi32ELb0ELb0ELb1ELb0ELb1ELb1EEEEEEEEEvNT_6ParamsE)
        /*00a4*/ 	.word	0x00000000


	//----- nvinfo : EIATTR_REGCOUNT
	.align		4
.L_38:
        /*00a8*/ 	.byte	0x04, 0x2f
        /*00aa*/ 	.short	(.L_40 - .L_39)
	.align		4
.L_39:
        /*00ac*/ 	.word	index@(_ZN7cutlass13device_kernelIN5flash11enable_sm90INS1_16FlashAttnFwdSm90INS1_25CollectiveMainloopFwdSm90ILi2EN4cute5tupleIJNS5_1CILi1EEES8_S8_EEENS6_IJNS7_ILi128EEESA_NS7_ILi192EEEEEELi128ENS_6half_tEfNS_4arch4Sm90ELb0ELb0ELb0ELb1ELb0ELb0ELb0ELb1ELb1ELb0ELb0ELb0EEENS1_21CollectiveEpilogueFwdINS6_IJSA_SA_SA_EEES9_SD_SF_Li256ELb1ELb0ELb0ELb0EEENS1_36VarlenDynamicPersistentTileSchedulerILi128ELi128ELi256ELi32ELb0ELb0ELb1ELb0ELb1ELb1EEEEEEEEEvNT_6ParamsE)
        /*00b0*/ 	.word	0x00000004


	//----- nvinfo : EIATTR_FRAME_SIZE
	.align		4
.L_40:
        /*00b4*/ 	.byte	0x04, 0x11
        /*00b6*/ 	.short	(.L_42 - .L_41)
	.align		4
.L_41:
        /*00b8*/ 	.word	index@(_ZN7cutlass13device_kernelIN5flash11enable_sm90INS1_16FlashAttnFwdSm90INS1_25CollectiveMainloopFwdSm90ILi2EN4cute5tupleIJNS5_1CILi1EEES8_S8_EEENS6_IJNS7_ILi128EEESA_NS7_ILi192EEEEEELi128ENS_6half_tEfNS_4arch4Sm90ELb0ELb0ELb0ELb1ELb0ELb0ELb0ELb1ELb1ELb0ELb0ELb0EEENS1_21CollectiveEpilogueFwdINS6_IJSA_SA_SA_EEES9_SD_SF_Li256ELb1ELb0ELb0ELb0EEENS1_36VarlenDynamicPersistentTileSchedulerILi128ELi128ELi256ELi32ELb0ELb0ELb1ELb0ELb1ELb1EEEEEEEEEvNT_6ParamsE)
        /*00bc*/ 	.word	0x00000000


	//----- nvinfo : EIATTR_REGCOUNT
	.align		4
.L_42:
        /*00c0*/ 	.byte	0x04, 0x2f
        /*00c2*/ 	.short	(.L_44 - .L_43)
	.align		4
.L_43:
        /*00c4*/ 	.word	index@(_ZN7cutlass13device_kernelIN5flash11enable_sm90INS1_16FlashAttnFwdSm90INS1_25CollectiveMainloopFwdSm90ILi2EN4cute5tupleIJNS5_1CILi2EEENS7_ILi1EEES9_EEENS6_IJNS7_ILi128EEESB_NS7_ILi192EEEEEELi128ENS_6half_tEfNS_4arch4Sm90ELb0ELb0ELb0ELb0ELb0ELb0ELb0ELb1ELb1ELb0ELb0ELb0EEENS1_21CollectiveEpilogueFwdINS6_IJSB_SB_SB_EEESA_SE_SG_Li256ELb0ELb0ELb0ELb0EEENS1_29StaticPersistentTileSchedulerILb0EEEEEEEEEvNT_6ParamsE)
        /*00c8*/ 	.word	0x00000004


	//----- nvinfo : EIATTR_FRAME_SIZE
	.align		4
.L_44:
        /*00cc*/ 	.byte	0x04, 0x11
        /*00ce*/ 	.short	(.L_46 - .L_45)
	.align		4
.L_45:
        /*00d0*/ 	.word	index@(_ZN7cutlass13device_kernelIN5flash11enable_sm90INS1_16FlashAttnFwdSm90INS1_25CollectiveMainloopFwdSm90ILi2EN4cute5tupleIJNS5_1CILi2EEENS7_ILi1EEES9_EEENS6_IJNS7_ILi128EEESB_NS7_ILi192EEEEEELi128ENS_6half_tEfNS_4arch4Sm90ELb0ELb0ELb0ELb0ELb0ELb0ELb0ELb1ELb1ELb0ELb0ELb0EEENS1_21CollectiveEpilogueFwdINS6_IJSB_SB_SB_EEESA_SE_SG_Li256ELb0ELb0ELb0ELb0EEENS1_29StaticPersistentTileSchedulerILb0EEEEEEEEEvNT_6ParamsE)
        /*00d4*/ 	.word	0x00000000


	//----- nvinfo : EIATTR_REGCOUNT
	.align		4
.L_46:
        /*00d8*/ 	.byte	0x04, 0x2f
        /*00da*/ 	.short	(.L_48 - .L_47)
	.align		4
.L_47:
        /*00dc*/ 	.word	index@(_ZN7cutlass13device_kernelIN5flash11enable_sm90INS1_16FlashAttnFwdSm90INS1_25CollectiveMainloopFwdSm90ILi2EN4cute5tupleIJNS5_1CILi1EEES8_S8_EEENS6_IJNS7_ILi128EEESA_NS7_ILi192EEEEEELi128ENS_6half_tEfNS_4arch4Sm90ELb0ELb0ELb0ELb0ELb0ELb0ELb0ELb1ELb1ELb0ELb0ELb0EEENS1_21CollectiveEpilogueFwdINS6_IJSA_SA_SA_EEES9_SD_SF_Li256ELb0ELb0ELb0ELb0EEENS1_29StaticPersistentTileSchedulerILb0EEEEEEEEEvNT_6ParamsE)
        /*00e0*/ 	.word	0x00000004


	//----- nvinfo : EIATTR_FRAME_SIZE
	.align		4
.L_48:
        /*00e4*/ 	.byte	0x04, 0x11
        /*00e6*/ 	.short	(.L_50 - .L_49)
	.align		4
.L_49:
        /*00e8*/ 	.word	index@(_ZN7cutlass13device_kernelIN5flash11enable_sm90INS1_16FlashAttnFwdSm90INS1_25CollectiveMainloopFwdSm90ILi2EN4cute5tupleIJNS5_1CILi1EEES8_S8_EEENS6_IJNS7_ILi128EEESA_NS7_ILi192EEEEEELi128ENS_6half_tEfNS_4arch4Sm90ELb0ELb0ELb0ELb0ELb0ELb0ELb0ELb1ELb1ELb0ELb0ELb0EEENS1_21CollectiveEpilogueFwdINS6_IJSA_SA_SA_EEES9_SD_SF_Li256ELb0ELb0ELb0ELb0EEENS1_29StaticPersistentTileSchedulerILb0EEEEEEEEEvNT_6ParamsE)
        /*00ec*/ 	.word	0x00000000


	//----- nvinfo : EIATTR_MIN_STACK_SIZE
	.align		4
.L_50:
        /*00f0*/ 	.byte	0x04, 0x12
        /*00f2*/ 	.short	(.L_52 - .L_51)
	.align		4
.L_51:
        /*00f4*/ 	.word	index@(_ZN7cutlass13device_kernelIN5flash11enable_sm90INS1_16FlashAttnFwdSm90INS1_25CollectiveMainloopFwdSm90ILi2EN4cute5tupleIJNS5_1CILi1EEES8_S8_EEENS6_IJNS7_ILi128EEESA_NS7_ILi192EEEEEELi128ENS_6half_tEfNS_4arch4Sm90ELb0ELb0ELb0ELb0ELb0ELb0ELb0ELb1ELb1ELb0ELb0ELb0EEENS1_21CollectiveEpilogueFwdINS6_IJSA_SA_SA_EEES9_SD_SF_Li256ELb0ELb0ELb0ELb0EEENS1_29StaticPersistentTileSchedulerILb0EEEEEEEEEvNT_6ParamsE)
        /*00f8*/ 	.word	0x00000000


	//----- nvinfo : EIATTR_MIN_STACK_SIZE
	.align		4
.L_52:
        /*00fc*/ 	.byte	0x04, 0x12
        /*00fe*/ 	.short	(.L_54 - .L_53)
	.align		4
.L_53:
        /*0100*/ 	.word	index@(_ZN7cutlass13device_kernelIN5flash11enable_sm90INS1_16FlashAttnFwdSm90INS1_25CollectiveMainloopFwdSm90ILi2EN4cute5tupleIJNS5_1CILi2EEENS7_ILi1EEES9_EEENS6_IJNS7_ILi128EEESB_NS7_ILi192EEEEEELi128ENS_6half_tEfNS_4arch4Sm90ELb0ELb0ELb0ELb0ELb0ELb0ELb0ELb1ELb1ELb0ELb0ELb0EEENS1_21CollectiveEpilogueFwdINS6_IJSB_SB_SB_EEESA_SE_SG_Li256ELb0ELb0ELb0ELb0EEENS1_29StaticPersistentTileSchedulerILb0EEEEEEEEEvNT_6ParamsE)
        /*0104*/ 	.word	0x00000000


	//----- nvinfo : EIATTR_MIN_STACK_SIZE
	.align		4
.L_54:
        /*0108*/ 	.byte	0x04, 0x12
        /*010a*/ 	.short	(.L_56 - .L_55)
	.align		4
.L_55:
        /*010c*/ 	.word	index@(_ZN7cutlass13device_kernelIN5flash11enable_sm90INS1_16FlashAttnFwdSm90INS1_25CollectiveMainloopFwdSm90ILi2EN4cute5tupleIJNS5_1CILi1EEES8_S8_EEENS6_IJNS7_ILi128EEESA_NS7_ILi192EEEEEELi128ENS_6half_tEfNS_4arch4Sm90ELb0ELb0ELb0ELb1ELb0ELb0ELb0ELb1ELb1ELb0ELb0ELb0EEENS1_21CollectiveEpilogueFwdINS6_IJSA_SA_SA_EEES9_SD_SF_Li256ELb1ELb0ELb0ELb0EEENS1_36VarlenDynamicPersistentTileSchedulerILi128ELi128ELi256ELi32ELb0ELb0ELb1ELb0ELb1ELb1EEEEEEEEEvNT_6ParamsE)
        /*0110*/ 	.word	0x00000000


	//----- nvinfo : EIATTR_MIN_STACK_SIZE
	.align		4
.L_56:
        /*0114*/ 	.byte	0x04, 0x12
        /*0116*/ 	.short	(.L_58 - .L_57)
	.align		4
.L_57:
        /*0118*/ 	.word	index@(_ZN7cutlass13device_kernelIN5flash11enable_sm90INS1_16FlashAttnFwdSm90INS1_25CollectiveMainloopFwdSm90ILi2EN4cute5tupleIJNS5_1CILi1EEES8_S8_EEENS6_IJNS7_ILi128EEESA_NS7_ILi192EEEEEELi128ENS_6half_tEfNS_4arch4Sm90ELb0ELb0ELb0ELb1ELb0ELb1ELb0ELb1ELb1ELb0ELb0ELb0EEENS1_21CollectiveEpilogueFwdINS6_IJSA_SA_SA_EEES9_SD_SF_Li256ELb1ELb0ELb0ELb0EEENS1_36VarlenDynamicPersistentTileSchedulerILi128ELi128ELi256ELi32ELb0ELb0ELb1ELb0ELb1ELb1EEEEEEEEEvNT_6ParamsE)
        /*011c*/ 	.word	0x00000000


	//----- nvinfo : EIATTR_MIN_STACK_SIZE
	.align		4
.L_58:
        /*0120*/ 	.byte	0x04, 0x12
        /*0122*/ 	.short	(.L_60 - .L_59)
	.align		4
.L_59:
        /*0124*/ 	.word	index@(_ZN7cutlass13device_kernelIN5flash11enable_sm90INS1_16FlashAttnFwdSm90INS1_25CollectiveMainloopFwdSm90ILi2EN4cute5tupleIJNS5_1CILi1EEES8_S8_EEENS6_IJNS7_ILi128EEENS7_ILi96EEENS7_ILi192EEEEEELi128ENS_6half_tEfNS_4arch4Sm90ELb0ELb1ELb0ELb0ELb0ELb0ELb0ELb1ELb1ELb0ELb0ELb0EEENS1_21CollectiveEpilogueFwdINS6_IJSA_SA_SB_EEES9_SE_SG_Li256ELb0ELb0ELb0ELb0EEENS1_30DynamicPersistentTileSchedulerILi256ELi32ELb0ELb0ELb1EEEEEEEEEvNT_6ParamsE)
        /*0128*/ 	.word	0x00000000


	//----- nvinfo : EIATTR_MIN_STACK_SIZE
	.align		4
.L_60:
        /*012c*/ 	.byte	0x04, 0x12
        /*012e*/ 	.short	(.L_62 - .L_61)
	.align		4
.L_61:
        /*0130*/ 	.word	index@(_ZN7cutlass13device_kernelIN5flash11enable_sm90INS1_16FlashAttnFwdSm90INS1_25CollectiveMainloopFwdSm90ILi2EN4cute5tupleIJNS5_1CILi1EEES8_S8_EEENS6_IJNS7_ILi128EEENS7_ILi96EEENS7_ILi192EEEEEELi128ENS_6half_tEfNS_4arch4Sm90ELb0ELb1ELb0ELb1ELb0ELb0ELb0ELb1ELb1ELb0ELb0ELb0EEENS1_21CollectiveEpilogueFwdINS6_IJSA_SA_SB_EEES9_SE_SG_Li256ELb1ELb0ELb0ELb0EEENS1_36VarlenDynamicPersistentTileSchedulerILi128ELi96ELi256ELi32ELb0ELb0ELb1ELb1ELb0ELb1EEEEEEEEEvNT_6ParamsE)
        /*0134*/ 	.word	0x00000000


	//----- nvinfo : EIATTR_MIN_STACK_SIZE
	.align		4
.L_62:
        /*0138*/ 	.byte	0x04, 0x12
        /*013a*/ 	.short	(.L_64 - .L_63)
	.align		4
.L_63:
        /*013c*/ 	.word	index@(_ZN7cutlass13device_kernelIN5flash11enable_sm90INS1_16FlashAttnFwdSm90INS1_25CollectiveMainloopFwdSm90ILi2EN4cute5tupleIJNS5_1CILi1EEES8_S8_EEENS6_IJNS7_ILi128EEENS7_ILi96EEENS7_ILi192EEEEEELi128ENS_6half_tEfNS_4arch4Sm90ELb0ELb1ELb0ELb1ELb0ELb1ELb0ELb1ELb1ELb0ELb0ELb0EEENS1_21CollectiveEpilogueFwdINS6_IJSA_SA_SB_EEES9_SE_SG_Li256ELb1ELb0ELb0ELb0EEENS1_36VarlenDynamicPersistentTileSchedulerILi128ELi96ELi256ELi32ELb0ELb0ELb1ELb1ELb0ELb1EEEEEEEEEvNT_6ParamsE)
        /*0140*/ 	.word	0x00000000


	//----- nvinfo : EIATTR_MIN_STACK_SIZE
	.align		4
.L_64:
        /*0144*/ 	.byte	0x04, 0x12
        /*0146*/ 	.short	(.L_66 - .L_65)
	.align		4
.L_65:
        /*0148*/ 	.word	index@(_ZN7cutlass13device_kernelIN5flash11enable_sm90INS1_16FlashAttnFwdSm90INS1_25CollectiveMainloopFwdSm90ILi2EN4cute5tupleIJNS5_1CILi1EEES8_S8_EEENS6_IJNS7_ILi128EEESA_NS7_ILi192EEEEEELi128ENS_6half_tEfNS_4arch4Sm90ELb1ELb0ELb0ELb0ELb0ELb0ELb0ELb1ELb1ELb0ELb0ELb0EEENS1_21CollectiveEpilogueFwdINS6_IJSA_SA_SA_EEES9_SD_SF_Li256ELb0ELb0ELb0ELb0EEENS1_30DynamicPersistentTileSchedulerILi256ELi32ELb0ELb0ELb1EEEEEEEEEvNT_6ParamsE)
        /*014c*/ 	.word	0x00000000


	//----- nvinfo : EIATTR_MIN_STACK_SIZE
	.align		4
.L_66:
        /*0150*/ 	.byte	0x04, 0x12
        /*0152*/ 	.short	(.L_68 - .L_67)
	.align		4
.L_67:
        /*0154*/ 	.word	index@(_ZN7cutlass13device_kernelIN5flash11enable_sm90INS1_16FlashAttnFwdSm90INS1_25CollectiveMainloopFwdSm90ILi2EN4cute5tupleIJNS5_1CILi1EEES8_S8_EEENS6_IJNS7_ILi128EEESA_NS7_ILi192EEEEEELi128ENS_6half_tEfNS_4arch4Sm90ELb1ELb0ELb0ELb1ELb0ELb0ELb0ELb1ELb1ELb0ELb0ELb0EEENS1_21CollectiveEpilogueFwdINS6_IJSA_SA_SA_EEES9_SD_SF_Li256ELb1ELb0ELb0ELb0EEENS1_36VarlenDynamicPersistentTileSchedulerILi128ELi128ELi256ELi32ELb0ELb0ELb1ELb1ELb1ELb1EEEEEEEEEvNT_6ParamsE)
        /*0158*/ 	.word	0x00000000


	//----- nvinfo : EIATTR_MIN_STACK_SIZE
	.align		4
.L_68:
        /*015c*/ 	.byte	0x04, 0x12
        /*015e*/ 	.short	(.L_70 - .L_69)
	.align		4
.L_69:
        /*0160*/ 	.word	index@(_ZN7cutlass13device_kernelIN5flash11enable_sm90INS1_16FlashAttnFwdSm90INS1_25CollectiveMainloopFwdSm90ILi2EN4cute5tupleIJNS5_1CILi1EEES8_S8_EEENS6_IJNS7_ILi128EEESA_NS7_ILi192EEEEEELi128ENS_6half_tEfNS_4arch4Sm90ELb1ELb0ELb0ELb1ELb0ELb1ELb0ELb1ELb1ELb0ELb0ELb0EEENS1_21CollectiveEpilogueFwdINS6_IJSA_SA_SA_EEES9_SD_SF_Li256ELb1ELb0ELb0ELb0EEENS1_36VarlenDynamicPersistentTileSchedulerILi128ELi128ELi256ELi32ELb0ELb0ELb1ELb1ELb1ELb1EEEEEEEEEvNT_6ParamsE)
        /*0164*/ 	.word	0x00000000
.L_70:


//--------------------- .nv.compat                --------------------------
	.section	.nv.compat,"",@"SHT_CUDA_COMPAT_INFO"
	.align	4
        /*0000*/ 	.byte	0x02, 0x09, 0x01, 0x00, 0x02, 0x02, 0x01, 0x00, 0x02, 0x05, 0x05, 0x00, 0x03, 0x07, 0x01, 0x01
        /*0010*/ 	.byte	0x02, 0x03, 0x00, 0x00, 0x02, 0x06, 0x01, 0x00, 0x04, 0x0b, 0x08, 0x00, 0x00, 0x00, 0x00, 0x00
        /*0020*/ 	.byte	0x00, 0x00, 0x00, 0x00


//--------------------- .nv.info._ZN7cutlass13device_kernelIN5flash11enable_sm90INS1_16FlashAttnFwdSm90INS1_25CollectiveMainloopFwdSm90ILi2EN4cute5tupleIJNS5_1CILi1EEES8_S8_EEENS6_IJNS7_ILi128EEESA_NS7_ILi192EEEEEELi128ENS_6half_tEfNS_4arch4Sm90ELb0ELb0ELb0ELb0ELb0ELb0ELb0ELb1ELb1ELb0ELb0ELb0EEENS1_21CollectiveEpilogueFwdINS6_IJSA_SA_SA_EEES9_SD_SF_Li256ELb0ELb0ELb0ELb0EEENS1_29StaticPersistentTileSchedulerILb0EEEEEEEEEvNT_6ParamsE --------------------------
	.section	.nv.info._ZN7cutlass13device_kernelIN5flash11enable_sm90INS1_16FlashAttnFwdSm90INS1_25CollectiveMainloopFwdSm90ILi2EN4cute5tupleIJNS5_1CILi1EEES8_S8_EEENS6_IJNS7_ILi128EEESA_NS7_ILi192EEEEEELi128ENS_6half_tEfNS_4arch4Sm90ELb0ELb0ELb0ELb0ELb0ELb0ELb0ELb1ELb1ELb0ELb0ELb0EEENS1_21CollectiveEpilogueFwdINS6_IJSA_SA_SA_EEES9_SD_SF_Li256ELb0ELb0ELb0ELb0EEENS1_29StaticPersistentTileSchedulerILb0EEEEEEEEEvNT_6ParamsE,"",@"SHT_CUDA_INFO"
	.sectionflags	@""
	.align	4


	//----- nvinfo : EIATTR_CUDA_API_VERSION
	.align		4
        /*0000*/ 	.byte	0x04, 0x37
        /*0002*/ 	.short	(.L_72 - .L_71)
.L_71:
        /*0004*/ 	.word	0x00000082


	//----- nvinfo : EIATTR_KPARAM_INFO
	.align		4
.L_72:
        /*0008*/ 	.byte	0x04, 0x17
        /*000a*/ 	.short	(.L_74 - .L_73)
.L_73:
        /*000c*/ 	.word	0x00000000
        /*0010*/ 	.short	0x0000
        /*0012*/ 	.short	0x0000
        /*0014*/ 	.byte	0x00, 0xf0, 0x01, 0x2e


	//----- nvinfo : EIATTR_SPARSE_MMA_MASK
	.align		4
.L_74:
        /*0018*/ 	.byte	0x03, 0x50
        /*001a*/ 	.short	0x0000


	//----- nvinfo : EIATTR_MAXREG_COUNT
	.align		4
        /*001c*/ 	.byte	0x03, 0x1b
        /*001e*/ 	.short	0x00a8


	//----- nvinfo : EIATTR_MERCURY_ISA_VERSION
	.align		4
        /*0020*/ 	.byte	0x03, 0x5f
        /*0022*/ 	.short	0x0101


	//----- nvinfo : EIATTR_VRC_CTA_INIT_COUNT
	.align		4
        /*0024*/ 	.byte	0x02, 0x4a
	.zero		1
	.zero		1


	//----- nvinfo : EIATTR_EXIT_INSTR_OFFSETS
	.align		4
        /*0028*/ 	.byte	0x04, 0x1c
        /*002a*/ 	.short	(.L_76 - .L_75)


	//   ....[0]....
.L_75:
        /*002c*/ 	.word	0x00000010


	//----- nvinfo : EIATTR_MAX_THREADS
	.align		4
.L_76:
        /*0030*/ 	.byte	0x04, 0x05
        /*0032*/ 	.short	(.L_78 - .L_77)
.L_77:
        /*0034*/ 	.word	0x00000180
        /*0038*/ 	.word	0x00000001
        /*003c*/ 	.word	0x00000001


	//----- nvinfo : EIATTR_CBANK_PARAM_SIZE
	.align		4
.L_78:
        /*0040*/ 	.byte	0x03, 0x19
        /*0042*/ 	.short	0x0b80


	//----- nvinfo : EIATTR_PARAM_CBANK
	.align		4
        /*0044*/ 	.byte	0x04, 0x0a
        /*0046*/ 	.short	(.L_80 - .L_79)
	.align		4
.L_79:
        /*0048*/ 	.word	index@(.nv.constant0._ZN7cutlass13device_kernelIN5flash11enable_sm90INS1_16FlashAttnFwdSm90INS1_25CollectiveMainloopFwdSm90ILi2EN4cute5tupleIJNS5_1CILi1EEES8_S8_EEENS6_IJNS7_ILi128EEESA_NS7_ILi192EEEEEELi128ENS_6half_tEfNS_4arch4Sm90ELb0ELb0ELb0ELb0ELb0ELb0ELb0ELb1ELb1ELb0ELb0ELb0EEENS1_21CollectiveEpilogueFwdINS6_IJSA_SA_SA_EEES9_SD_SF_Li256ELb0ELb0ELb0ELb0EEENS1_29StaticPersistentTileSchedulerILb0EEEEEEEEEvNT_6ParamsE)
        /*004c*/ 	.short	0x0380
        /*004e*/ 	.short	0x0b80


	//----- nvinfo : EIATTR_SW_WAR
	.align		4
.L_80:
        /*0050*/ 	.byte	0x04, 0x36
        /*0052*/ 	.short	(.L_82 - .L_81)
.L_81:
        /*0054*/ 	.word	0x00000008
.L_82:


//--------------------- .nv.info._ZN7cutlass13device_kernelIN5flash11enable_sm90INS1_16FlashAttnFwdSm90INS1_25CollectiveMainloopFwdSm90ILi2EN4cute5tupleIJNS5_1CILi2EEENS7_ILi1EEES9_EEENS6_IJNS7_ILi128EEESB_NS7_ILi192EEEEEELi128ENS_6half_tEfNS_4arch4Sm90ELb0ELb0ELb0ELb0ELb0ELb0ELb0ELb1ELb1ELb0ELb0ELb0EEENS1_21CollectiveEpilogueFwdINS6_IJSB_SB_SB_EEESA_SE_SG_Li256ELb0ELb0ELb0ELb0EEENS1_29StaticPersistentTileSchedulerILb0EEEEEEEEEvNT_6ParamsE --------------------------
	.section	.nv.info._ZN7cutlass13device_kernelIN5flash11enable_sm90INS1_16FlashAttnFwdSm90INS1_25CollectiveMainloopFwdSm90ILi2EN4cute5tupleIJNS5_1CILi2EEENS7_ILi1EEES9_EEENS6_IJNS7_ILi128EEESB_NS7_ILi192EEEEEELi128ENS_6half_tEfNS_4arch4Sm90ELb0ELb0ELb0ELb0ELb0ELb0ELb0ELb1ELb1ELb0ELb0ELb0EEENS1_21CollectiveEpilogueFwdINS6_IJSB_SB_SB_EEESA_SE_SG_Li256ELb0ELb0ELb0ELb0EEENS1_29StaticPersistentTileSchedulerILb0EEEEEEEEEvNT_6ParamsE,"",@"SHT_CUDA_INFO"
	.sectionflags	@""
	.align	4


	//----- nvinfo : EIATTR_CUDA_API_VERSION
	.align		4
        /*0000*/ 	.byte	0x04, 0x37
        /*0002*/ 	.short	(.L_84 - .L_83)
.L_83:
        /*0004*/ 	.word	0x00000082


	//----- nvinfo : EIATTR_KPARAM_INFO
	.align		4
.L_84:
        /*0008*/ 	.byte	0x04, 0x17
        /*000a*/ 	.short	(.L_86 - .L_85)
.L_85:
        /*000c*/ 	.word	0x00000000
        /*0010*/ 	.short	0x0000
        /*0012*/ 	.short	0x0000
        /*0014*/ 	.byte	0x00, 0xf0, 0x01, 0x2e


	//----- nvinfo : EIATTR_SPARSE_MMA_MASK
	.align		4
.L_86:
        /*0018*/ 	.byte	0x03, 0x50
        /*001a*/ 	.short	0x0000


	//----- nvinfo : EIATTR_MAXREG_COUNT
	.align		4
        /*001c*/ 	.byte	0x03, 0x1b
        /*001e*/ 	.short	0x00a8


	//----- nvinfo : EIATTR_MERCURY_ISA_VERSION
	.align		4
        /*0020*/ 	.byte	0x03, 0x5f
        /*0022*/ 	.short	0x0101


	//----- nvinfo : EIATTR_VRC_CTA_INIT_COUNT
	.align		4
        /*0024*/ 	.byte	0x02, 0x4a
	.zero		1
	.zero		1


	//----- nvinfo : EIATTR_EXIT_INSTR_OFFSETS
	.align		4
        /*0028*/ 	.byte	0x04, 0x1c
        /*002a*/ 	.short	(.L_88 - .L_87)


	//   ....[0]....
.L_87:
        /*002c*/ 	.word	0x00000010


	//----- nvinfo : EIATTR_MAX_THREADS
	.align		4
.L_88:
        /*0030*/ 	.byte	0x04, 0x05
        /*0032*/ 	.short	(.L_90 - .L_89)
.L_89:
        /*0034*/ 	.word	0x00000180
        /*0038*/ 	.word	0x00000001
        /*003c*/ 	.word	0x00000001


	//----- nvinfo : EIATTR_CBANK_PARAM_SIZE
	.align		4
.L_90:
        /*0040*/ 	.byte	0x03, 0x19
        /*0042*/ 	.short	0x0b80


	//----- nvinfo : EIATTR_PARAM_CBANK
	.align		4
        /*0044*/ 	.byte	0x04, 0x0a
        /*0046*/ 	.short	(.L_92 - .L_91)
	.align		4
.L_91:
        /*0048*/ 	.word	index@(.nv.constant0._ZN7cutlass13device_kernelIN5flash11enable_sm90INS1_16FlashAttnFwdSm90INS1_25CollectiveMainloopFwdSm90ILi2EN4cute5tupleIJNS5_1CILi2EEENS7_ILi1EEES9_EEENS6_IJNS7_ILi128EEESB_NS7_ILi192EEEEEELi128ENS_6half_tEfNS_4arch4Sm90ELb0ELb0ELb0ELb0ELb0ELb0ELb0ELb1ELb1ELb0ELb0ELb0EEENS1_21CollectiveEpilogueFwdINS6_IJSB_SB_SB_EEESA_SE_SG_Li256ELb0ELb0ELb0ELb0EEENS1_29StaticPersistentTileSchedulerILb0EEEEEEEEEvNT_6ParamsE)
        /*004c*/ 	.short	0x0380
        /*004e*/ 	.short	0x0b80


	//----- nvinfo : EIATTR_SW_WAR
	.align		4
.L_92:
        /*0050*/ 	.byte	0x04, 0x36
        /*0052*/ 	.short	(.L_94 - .L_93)
.L_93:
        /*0054*/ 	.word	0x00000008
.L_94:


//--------------------- .nv.info._ZN7cutlass13device_kernelIN5flash11enable_sm90INS1_16FlashAttnFwdSm90INS1_25CollectiveMainloopFwdSm90ILi2EN4cute5tupleIJNS5_1CILi1EEES8_S8_EEENS6_IJNS7_ILi128EEESA_NS7_ILi192EEEEEELi128ENS_6half_tEfNS_4arch4Sm90ELb0ELb0ELb0ELb1ELb0ELb0ELb0ELb1ELb1ELb0ELb0ELb0EEENS1_21CollectiveEpilogueFwdINS6_IJSA_SA_SA_EEES9_SD_SF_Li256ELb1ELb0ELb0ELb0EEENS1_36VarlenDynamicPersistentTileSchedulerILi128ELi128ELi256ELi32ELb0ELb0ELb1ELb0ELb1ELb1EEEEEEEEEvNT_6ParamsE --------------------------
	.section	.nv.info._ZN7cutlass13device_kernelIN5flash11enable_sm90INS1_16FlashAttnFwdSm90INS1_25CollectiveMainloopFwdSm90ILi2EN4cute5tupleIJNS5_1CILi1EEES8_S8_EEENS6_IJNS7_ILi128EEESA_NS7_ILi192EEEEEELi128ENS_6half_tEfNS_4arch4Sm90ELb0ELb0ELb0ELb1ELb0ELb0ELb0ELb1ELb1ELb0ELb0ELb0EEENS1_21CollectiveEpilogueFwdINS6_IJSA_SA_SA_EEES9_SD_SF_Li256ELb1ELb0ELb0ELb0EEENS1_36VarlenDynamicPersistentTileSchedulerILi128ELi128ELi256ELi32ELb0ELb0ELb1ELb0ELb1ELb1EEEEEEEEEvNT_6ParamsE,"",@"SHT_CUDA_INFO"
	.sectionflags	@""
	.align	4


	//----- nvinfo : EIATTR_CUDA_API_VERSION
	.align		4
        /*0000*/ 	.byte	0x04, 0x37
        /*0002*/ 	.short	(.L_96 - .L_95)
.L_95:
        /*0004*/ 	.word	0x00000082


	//----- nvinfo : EIATTR_KPARAM_INFO
	.align		4
.L_96:
        /*0008*/ 	.byte	0x04, 0x17
        /*000a*/ 	.short	(.L_98 - .L_97)
.L_97:
        /*000c*/ 	.word	0x00000000
        /*0010*/ 	.short	0x0000
        /*0012*/ 	.short	0x0000
        /*0014*/ 	.byte	0x00, 0xf0, 0x01, 0x28


	//----- nvinfo : EIATTR_SPARSE_MMA_MASK
	.align		4
.L_98:
        /*0018*/ 	.byte	0x03, 0x50
        /*001a*/ 	.short	0x0000


	//----- nvinfo : EIATTR_MAXREG_COUNT
	.align		4
        /*001c*/ 	.byte	0x03, 0x1b
        /*001e*/ 	.short	0x00a8


	//----- nvinfo : EIATTR_MERCURY_ISA_VERSION
	.align		4
        /*0020*/ 	.byte	0x03, 0x5f
        /*0022*/ 	.short	0x0101


	//----- nvinfo : EIATTR_VRC_CTA_INIT_COUNT
	.align		4
        /*0024*/ 	.byte	0x02, 0x4a
	.zero		1
	.zero		1


	//----- nvinfo : EIATTR_EXIT_INSTR_OFFSETS
	.align		4
        /*0028*/ 	.byte	0x04, 0x1c
        /*002a*/ 	.short	(.L_100 - .L_99)


	//   ....[0]....
.L_99:
        /*002c*/ 	.word	0x00000010


	//----- nvinfo : EIATTR_MAX_THREADS
	.align		4
.L_100:
        /*0030*/ 	.byte	0x04, 0x05
        /*0032*/ 	.short	(.L_102 - .L_101)
.L_101:
        /*0034*/ 	.word	0x00000180
        /*0038*/ 	.word	0x00000001
        /*003c*/ 	.word	0x00000001


	//----- nvinfo : EIATTR_CBANK_PARAM_SIZE
	.align		4
.L_102:
        /*0040*/ 	.byte	0x03, 0x19
        /*0042*/ 	.short	0x0a00


	//----- nvinfo : EIATTR_PARAM_CBANK
	.align		4
        /*0044*/ 	.byte	0x04, 0x0a
        /*0046*/ 	.short	(.L_104 - .L_103)
	.align		4
.L_103:
        /*0048*/ 	.word	index@(.nv.constant0._ZN7cutlass13device_kernelIN5flash11enable_sm90INS1_16FlashAttnFwdSm90INS1_25CollectiveMainloopFwdSm90ILi2EN4cute5tupleIJNS5_1CILi1EEES8_S8_EEENS6_IJNS7_ILi128EEESA_NS7_ILi192EEEEEELi128ENS_6half_tEfNS_4arch4Sm90ELb0ELb0ELb0ELb1ELb0ELb0ELb0ELb1ELb1ELb0ELb0ELb0EEENS1_21CollectiveEpilogueFwdINS6_IJSA_SA_SA_EEES9_SD_SF_Li256ELb1ELb0ELb0ELb0EEENS1_36VarlenDynamicPersistentTileSchedulerILi128ELi128ELi256ELi32ELb0ELb0ELb1ELb0ELb1ELb1EEEEEEEEEvNT_6ParamsE)
        /*004c*/ 	.short	0x0380
        /*004e*/ 	.short	0x0a00


	//----- nvinfo : EIATTR_SW_WAR
	.align		4
.L_104:
        /*0050*/ 	.byte	0x04, 0x36
        /*0052*/ 	.short	(.L_106 - .L_105)
.L_105:
        /*0054*/ 	.word	0x00000008
.L_106:


//--------------------- .nv.info._ZN7cutlass13device_kernelIN5flash11enable_sm90INS1_16FlashAttnFwdSm90INS1_25CollectiveMainloopFwdSm90ILi2EN4cute5tupleIJNS5_1CILi1EEES8_S8_EEENS6_IJNS7_ILi128EEESA_NS7_ILi192EEEEEELi128ENS_6half_tEfNS_4arch4Sm90ELb0ELb0ELb0ELb1ELb0ELb1ELb0ELb1ELb1ELb0ELb0ELb0EEENS1_21CollectiveEpilogueFwdINS6_IJSA_SA_SA_EEES9_SD_SF_Li256ELb1ELb0ELb0ELb0EEENS1_36VarlenDynamicPersistentTileSchedulerILi128ELi128ELi256ELi32ELb0ELb0ELb1ELb0ELb1ELb1EEEEEEEEEvNT_6ParamsE --------------------------
	.section	.nv.info._ZN7cutlass13device_kernelIN5flash11enable_sm90INS1_16FlashAttnFwdSm90INS1_25CollectiveMainloopFwdSm90ILi2EN4cute5tupleIJNS5_1CILi1EEES8_S8_EEENS6_IJNS7_ILi128EEESA_NS7_ILi192EEEEEELi128ENS_6half_tEfNS_4arch4Sm90ELb0ELb0ELb0ELb1ELb0ELb1ELb0ELb1ELb1ELb0ELb0ELb0EEENS1_21CollectiveEpilogueFwdINS6_IJSA_SA_SA_EEES9_SD_SF_Li256ELb1ELb0ELb0ELb0EEENS1_36VarlenDynamicPersistentTileSchedulerILi128ELi128ELi256ELi32ELb0ELb0ELb1ELb0ELb1ELb1EEEEEEEEEvNT_6ParamsE,"",@"SHT_CUDA_INFO"
	.sectionflags	@""
	.align	4


	//----- nvinfo : EIATTR_CUDA_API_VERSION
	.align		4
        /*0000*/ 	.byte	0x04, 0x37
        /*0002*/ 	.short	(.L_108 - .L_107)
.L_107:
        /*0004*/ 	.word	0x00000082


	//----- nvinfo : EIATTR_KPARAM_INFO
	.align		4
.L_108:
        /*0008*/ 	.byte	0x04, 0x17
        /*000a*/ 	.short	(.L_110 - .L_109)
.L_109:
        /*000c*/ 	.word	0x00000000
        /*0010*/ 	.short	0x0000
        /*0012*/ 	.short	0x0000
        /*0014*/ 	.byte	0x00, 0xf0, 0x01, 0x28


	//----- nvinfo : EIATTR_SPARSE_MMA_MASK
	.align		4
.L_110:
        /*0018*/ 	.byte	0x03, 0x50
        /*001a*/ 	.short	0x0000


	//----- nvinfo : EIATTR_MAXREG_COUNT
	.align		4
        /*001c*/ 	.byte	0x03, 0x1b
        /*001e*/ 	.short	0x00a8


	//----- nvinfo : EIATTR_MERCURY_ISA_VERSION
	.align		4
        /*0020*/ 	.byte	0x03, 0x5f
        /*0022*/ 	.short	0x0101


	//----- nvinfo : EIATTR_VRC_CTA_INIT_COUNT
	.align		4
        /*0024*/ 	.byte	0x02, 0x4a
	.zero		1
	.zero		1


	//----- nvinfo : EIATTR_EXIT_INSTR_OFFSETS
	.align		4
        /*0028*/ 	.byte	0x04, 0x1c
        /*002a*/ 	.short	(.L_112 - .L_111)


	//   ....[0]....
.L_111:
        /*002c*/ 	.word	0x00000010


	//----- nvinfo : EIATTR_MAX_THREADS
	.align		4
.L_112:
        /*0030*/ 	.byte	0x04, 0x05
        /*0032*/ 	.short	(.L_114 - .L_113)
.L_113:
        /*0034*/ 	.word	0x00000180
        /*0038*/ 	.word	0x00000001
        /*003c*/ 	.word	0x00000001


	//----- nvinfo : EIATTR_CBANK_PARAM_SIZE
	.align		4
.L_114:
        /*0040*/ 	.byte	0x03, 0x19
        /*0042*/ 	.short	0x0a00


	//----- nvinfo : EIATTR_PARAM_CBANK
	.align		4
        /*0044*/ 	.byte	0x04, 0x0a
        /*0046*/ 	.short	(.L_116 - .L_115)
	.align		4
.L_115:
        /*0048*/ 	.word	index@(.nv.constant0._ZN7cutlass13device_kernelIN5flash11enable_sm90INS1_16FlashAttnFwdSm90INS1_25CollectiveMainloopFwdSm90ILi2EN4cute5tupleIJNS5_1CILi1EEES8_S8_EEENS6_IJNS7_ILi128EEESA_NS7_ILi192EEEEEELi128ENS_6half_tEfNS_4arch4Sm90ELb0ELb0ELb0ELb1ELb0ELb1ELb0ELb1ELb1ELb0ELb0ELb0EEENS1_21CollectiveEpilogueFwdINS6_IJSA_SA_SA_EEES9_SD_SF_Li256ELb1ELb0ELb0ELb0EEENS1_36VarlenDynamicPersistentTileSchedulerILi128ELi128ELi256ELi32ELb0ELb0ELb1ELb0ELb1ELb1EEEEEEEEEvNT_6ParamsE)
        /*004c*/ 	.short	0x0380
        /*004e*/ 	.short	0x0a00


	//----- nvinfo : EIATTR_SW_WAR
	.align		4
.L_116:
        /*0050*/ 	.byte	0x04, 0x36
        /*0052*/ 	.short	(.L_118 - .L_117)
.L_117:
        /*0054*/ 	.word	0x00000008
.L_118:


//--------------------- .nv.info._ZN7cutlass13device_kernelIN5flash11enable_sm90INS1_16FlashAttnFwdSm90INS1_25CollectiveMainloopFwdSm90ILi2EN4cute5tupleIJNS5_1CILi1EEES8_S8_EEENS6_IJNS7_ILi128EEENS7_ILi96EEENS7_ILi192EEEEEELi128ENS_6half_tEfNS_4arch4Sm90ELb0ELb1ELb0ELb0ELb0ELb0ELb0ELb1ELb1ELb0ELb0ELb0EEENS1_21CollectiveEpilogueFwdINS6_IJSA_SA_SB_EEES9_SE_SG_Li256ELb0ELb0ELb0ELb0EEENS1_30DynamicPersistentTileSchedulerILi256ELi32ELb0ELb0ELb1EEEEEEEEEvNT_6ParamsE --------------------------
	.section	.nv.info._ZN7cutlass13device_kernelIN5flash11enable_sm90INS1_16FlashAttnFwdSm90INS1_25CollectiveMainloopFwdSm90ILi2EN4cute5tupleIJNS5_1CILi1EEES8_S8_EEENS6_IJNS7_ILi128EEENS7_ILi96EEENS7_ILi192EEEEEELi128ENS_6half_tEfNS_4arch4Sm90ELb0ELb1ELb0ELb0ELb0ELb0ELb0ELb1ELb1ELb0ELb0ELb0EEENS1_21CollectiveEpilogueFwdINS6_IJSA_SA_SB_EEES9_SE_SG_Li256ELb0ELb0ELb0ELb0EEENS1_30DynamicPersistentTileSchedulerILi256ELi32ELb0ELb0ELb1EEEEEEEEEvNT_6ParamsE,"",@"SHT_CUDA_INFO"
	.sectionflags	@""
	.align	4


	//----- nvinfo : EIATTR_CUDA_API_VERSION
	.align		4
        /*0000*/ 	.byte	0x04, 0x37
        /*0002*/ 	.short	(.L_120 - .L_119)
.L_119:
        /*0004*/ 	.word	0x00000082


	//----- nvinfo : EIATTR_KPARAM_INFO
	.align		4
.L_120:
        /*0008*/ 	.byte	0x04, 0x17
        /*000a*/ 	.short	(.L_122 - .L_121)
.L_121:
        /*000c*/ 	.word	0x00000000
        /*0010*/ 	.short	0x0000
        /*0012*/ 	.short	0x0000
        /*0014*/ 	.byte	0x00, 0xf0, 0x01, 0x2e


	//----- nvinfo : EIATTR_SPARSE_MMA_MASK
	.align		4
.L_122:
        /*0018*/ 	.byte	0x03, 0x50
        /*001a*/ 	.short	0x0000


	//----- nvinfo : EIATTR_MAXREG_COUNT
	.align		4
        /*001c*/ 	.byte	0x03, 0x1b
        /*001e*/ 	.short	0x00a8


	//----- nvinfo : EIATTR_MERCURY_ISA_VERSION
	.align		4
        /*0020*/ 	.byte	0x03, 0x5f
        /*0022*/ 	.short	0x0101


	//----- nvinfo : EIATTR_VRC_CTA_INIT_COUNT
	.align		4
        /*0024*/ 	.byte	0x02, 0x4a
	.zero		1
	.zero		1


	//----- nvinfo : EIATTR_EXIT_INSTR_OFFSETS
	.align		4
        /*0028*/ 	.byte	0x04, 0x1c
        /*002a*/ 	.short	(.L_124 - .L_123)


	//   ....[0]....
.L_123:
        /*002c*/ 	.word	0x00000010


	//----- nvinfo : EIATTR_MAX_THREADS
	.align		4
.L_124:
        /*0030*/ 	.byte	0x04, 0x05
        /*0032*/ 	.short	(.L_126 - .L_125)
.L_125:
        /*0034*/ 	.word	0x00000180
        /*0038*/ 	.word	0x00000001
        /*003c*/ 	.word	0x00000001


	//----- nvinfo : EIATTR_CBANK_PARAM_SIZE
	.align		4
.L_126:
        /*0040*/ 	.byte	0x03, 0x19
        /*0042*/ 	.short	0x0b80


	//----- nvinfo : EIATTR_PARAM_CBANK
	.align		4
        /*0044*/ 	.byte	0x04, 0x0a
        /*0046*/ 	.short	(.L_128 - .L_127)
	.align		4
.L_127:
        /*0048*/ 	.word	index@(.nv.constant0._ZN7cutlass13device_kernelIN5flash11enable_sm90INS1_16FlashAttnFwdSm90INS1_25CollectiveMainloopFwdSm90ILi2EN4cute5tupleIJNS5_1CILi1EEES8_S8_EEENS6_IJNS7_ILi128EEENS7_ILi96EEENS7_ILi192EEEEEELi128ENS_6half_tEfNS_4arch4Sm90ELb0ELb1ELb0ELb0ELb0ELb0ELb0ELb1ELb1ELb0ELb0ELb0EEENS1_21CollectiveEpilogueFwdINS6_IJSA_SA_SB_EEES9_SE_SG_Li256ELb0ELb0ELb0ELb0EEENS1_30DynamicPersistentTileSchedulerILi256ELi32ELb0ELb0ELb1EEEEEEEEEvNT_6ParamsE)
        /*004c*/ 	.short	0x0380
        /*004e*/ 	.short	0x0b80


	//----- nvinfo : EIATTR_SW_WAR
	.align		4
.L_128:
        /*0050*/ 	.byte	0x04, 0x36
        /*0052*/ 	.short	(.L_130 - .L_129)
.L_129:
        /*0054*/ 	.word	0x00000008
.L_130:


//--------------------- .nv.info._ZN7cutlass13device_kernelIN5flash11enable_sm90INS1_16FlashAttnFwdSm90INS1_25CollectiveMainloopFwdSm90ILi2EN4cute5tupleIJNS5_1CILi1EEES8_S8_EEENS6_IJNS7_ILi128EEENS7_ILi96EEENS7_ILi192EEEEEELi128ENS_6half_tEfNS_4arch4Sm90ELb0ELb1ELb0ELb1ELb0ELb0ELb0ELb1ELb1ELb0ELb0ELb0EEENS1_21CollectiveEpilogueFwdINS6_IJSA_SA_SB_EEES9_SE_SG_Li256ELb1ELb0ELb0ELb0EEENS1_36VarlenDynamicPersistentTileSchedulerILi128ELi96ELi256ELi32ELb0ELb0ELb1ELb1ELb0ELb1EEEEEEEEEvNT_6ParamsE --------------------------
	.section	.nv.info._ZN7cutlass13device_kernelIN5flash11enable_sm90INS1_16FlashAttnFwdSm90INS1_25CollectiveMainloopFwdSm90ILi2EN4cute5tupleIJNS5_1CILi1EEES8_S8_EEENS6_IJNS7_ILi128EEENS7_ILi96EEENS7_ILi192EEEEEELi128ENS_6half_tEfNS_4arch4Sm90ELb0ELb1ELb0ELb1ELb0ELb0ELb0ELb1ELb1ELb0ELb0ELb0EEENS1_21CollectiveEpilogueFwdINS6_IJSA_SA_SB_EEES9_SE_SG_Li256ELb1ELb0ELb0ELb0EEENS1_36VarlenDynamicPersistentTileSchedulerILi128ELi96ELi256ELi32ELb0ELb0ELb1ELb1ELb0ELb1EEEEEEEEEvNT_6ParamsE,"",@"SHT_CUDA_INFO"
	.sectionflags	@""
	.align	4


	//----- nvinfo : EIATTR_CUDA_API_VERSION
	.align		4
        /*0000*/ 	.byte	0x04, 0x37
        /*0002*/ 	.short	(.L_132 - .L_131)
.L_131:
        /*0004*/ 	.word	0x00000082


	//----- nvinfo : EIATTR_KPARAM_INFO
	.align		4
.L_132:
        /*0008*/ 	.byte	0x04, 0x17
        /*000a*/ 	.short	(.L_134 - .L_133)
.L_133:
        /*000c*/ 	.word	0x00000000
        /*0010*/ 	.short	0x0000
        /*0012*/ 	.short	0x0000
        /*0014*/ 	.byte	0x00, 0xf0, 0x01, 0x28


	//----- nvinfo : EIATTR_SPARSE_MMA_MASK
	.align		4
.L_134:
        /*0018*/ 	.byte	0x03, 0x50
        /*001a*/ 	.short	0x0000


	//----- nvinfo : EIATTR_MAXREG_COUNT
	.align		4
        /*001c*/ 	.byte	0x03, 0x1b
        /*001e*/ 	.short	0x00a8


	//----- nvinfo : EIATTR_MERCURY_ISA_VERSION
	.align		4
        /*0020*/ 	.byte	0x03, 0x5f
        /*0022*/ 	.short	0x0101


	//----- nvinfo : EIATTR_VRC_CTA_INIT_COUNT
	.align		4
        /*0024*/ 	.byte	0x02, 0x4a
	.zero		1
	.zero		1


	//----- nvinfo : EIATTR_EXIT_INSTR_OFFSETS
	.align		4
        /*0028*/ 	.byte	0x04, 0x1c
        /*002a*/ 	.short	(.L_136 - .L_135)


	//   ....[0]....
.L_135:
        /*002c*/ 	.word	0x00000010


	//----- nvinfo : EIATTR_MAX_THREADS
	.align		4
.L_136:
        /*0030*/ 	.byte	0x04, 0x05
        /*0032*/ 	.short	(.L_138 - .L_137)
.L_137:
        /*0034*/ 	.word	0x00000180
        /*0038*/ 	.word	0x00000001
        /*003c*/ 	.word	0x00000001


	//----- nvinfo : EIATTR_CBANK_PARAM_SIZE
	.align		4
.L_138:
        /*0040*/ 	.byte	0x03, 0x19
        /*0042*/ 	.short	0x0a00


	//----- nvinfo : EIATTR_PARAM_CBANK
	.align		4
        /*0044*/ 	.byte	0x04, 0x0a
        /*0046*/ 	.short	(.L_140 - .L_139)
	.align		4
.L_139:
        /*0048*/ 	.word	index@(.nv.constant0._ZN7cutlass13device_kernelIN5flash11enable_sm90INS1_16FlashAttnFwdSm90INS1_25CollectiveMainloopFwdSm90ILi2EN4cute5tupleIJNS5_1CILi1EEES8_S8_EEENS6_IJNS7_ILi128EEENS7_ILi96EEENS7_ILi192EEEEEELi128ENS_6half_tEfNS_4arch4Sm90ELb0ELb1ELb0ELb1ELb0ELb0ELb0ELb1ELb1ELb0ELb0ELb0EEENS1_21CollectiveEpilogueFwdINS6_IJSA_SA_SB_EEES9_SE_SG_Li256ELb1ELb0ELb0ELb0EEENS1_36VarlenDynamicPersistentTileSchedulerILi128ELi96ELi256ELi32ELb0ELb0ELb1ELb1ELb0ELb1EEEEEEEEEvNT_6ParamsE)
        /*004c*/ 	.short	0x0380
        /*004e*/ 	.short	0x0a00


	//----- nvinfo : EIATTR_SW_WAR
	.align		4
.L_140:
        /*0050*/ 	.byte	0x04, 0x36
        /*0052*/ 	.short	(.L_142 - .L_141)
.L_141:
        /*0054*/ 	.word	0x00000008
.L_142:


//--------------------- .nv.info._ZN7cutlass13device_kernelIN5flash11enable_sm90INS1_16FlashAttnFwdSm90INS1_25CollectiveMainloopFwdSm90ILi2EN4cute5tupleIJNS5_1CILi1EEES8_S8_EEENS6_IJNS7_ILi128EEENS7_ILi96EEENS7_ILi192EEEEEELi128ENS_6half_tEfNS_4arch4Sm90ELb0ELb1ELb0ELb1ELb0ELb1ELb0ELb1ELb1ELb0ELb0ELb0EEENS1_21CollectiveEpilogueFwdINS6_IJSA_SA_SB_EEES9_SE_SG_Li256ELb1ELb0ELb0ELb0EEENS1_36VarlenDynamicPersistentTileSchedulerILi128ELi96ELi256ELi32ELb0ELb0ELb1ELb1ELb0ELb1EEEEEEEEEvNT_6ParamsE --------------------------
	.section	.nv.info._ZN7cutlass13device_kernelIN5flash11enable_sm90INS1_16FlashAttnFwdSm90INS1_25CollectiveMainloopFwdSm90ILi2EN4cute5tupleIJNS5_1CILi1EEES8_S8_EEENS6_IJNS7_ILi128EEENS7_ILi96EEENS7_ILi192EEEEEELi128ENS_6half_tEfNS_4arch4Sm90ELb0ELb1ELb0ELb1ELb0ELb1ELb0ELb1ELb1ELb0ELb0ELb0EEENS1_21CollectiveEpilogueFwdINS6_IJSA_SA_SB_EEES9_SE_SG_Li256ELb1ELb0ELb0ELb0EEENS1_36VarlenDynamicPersistentTileSchedulerILi128ELi96ELi256ELi32ELb0ELb0ELb1ELb1ELb0ELb1EEEEEEEEEvNT_6ParamsE,"",@"SHT_CUDA_INFO"
	.sectionflags	@""
	.align	4


	//----- nvinfo : EIATTR_CUDA_API_VERSION
	.align		4
        /*0000*/ 	.byte	0x04, 0x37
        /*0002*/ 	.short	(.L_144 - .L_143)
.L_143:
        /*0004*/ 	.word	0x00000082


	//----- nvinfo : EIATTR_KPARAM_INFO
	.align		4
.L_144:
        /*0008*/ 	.byte	0x04, 0x17
        /*000a*/ 	.short	(.L_146 - .L_145)
.L_145:
        /*000c*/ 	.word	0x00000000
        /*0010*/ 	.short	0x0000
        /*0012*/ 	.short	0x0000
        /*0014*/ 	.byte	0x00, 0xf0, 0x01, 0x28


	//----- nvinfo : EIATTR_SPARSE_MMA_MASK
	.align		4
.L_146:
        /*0018*/ 	.byte	0x03, 0x50
        /*001a*/ 	.short	0x0000


	//----- nvinfo : EIATTR_MAXREG_COUNT
	.align		4
        /*001c*/ 	.byte	0x03, 0x1b
        /*001e*/ 	.short	0x00a8


	//----- nvinfo : EIATTR_MERCURY_ISA_VERSION
	.align		4
        /*0020*/ 	.byte	0x03, 0x5f
        /*0022*/ 	.short	0x0101


	//----- nvinfo : EIATTR_VRC_CTA_INIT_COUNT
	.align		4
        /*0024*/ 	.byte	0x02, 0x4a
	.zero		1
	.zero		1


	//----- nvinfo : EIATTR_EXIT_INSTR_OFFSETS
	.align		4
        /*0028*/ 	.byte	0x04, 0x1c
        /*002a*/ 	.short	(.L_148 - .L_147)


	//   ....[0]....
.L_147:
        /*002c*/ 	.word	0x00000010


	//----- nvinfo : EIATTR_MAX_THREADS
	.align		4
.L_148:
        /*0030*/ 	.byte	0x04, 0x05
        /*0032*/ 	.short	(.L_150 - .L_149)
.L_149:
        /*0034*/ 	.word	0x00000180
        /*0038*/ 	.word	0x00000001
        /*003c*/ 	.word	0x00000001


	//----- nvinfo : EIATTR_CBANK_PARAM_SIZE
	.align		4
.L_150:
        /*0040*/ 	.byte	0x03, 0x19
        /*0042*/ 	.short	0x0a00


	//----- nvinfo : EIATTR_PARAM_CBANK
	.align		4
        /*0044*/ 	.byte	0x04, 0x0a
        /*0046*/ 	.short	(.L_152 - .L_151)
	.align		4
.L_151:
        /*0048*/ 	.word	index@(.nv.constant0._ZN7cutlass13device_kernelIN5flash11enable_sm90INS1_16FlashAttnFwdSm90INS1_25CollectiveMainloopFwdSm90ILi2EN4cute5tupleIJNS5_1CILi1EEES8_S8_EEENS6_IJNS7_ILi128EEENS7_ILi96EEENS7_ILi192EEEEEELi128ENS_6half_tEfNS_4arch4Sm90ELb0ELb1ELb0ELb1ELb0ELb1ELb0ELb1ELb1ELb0ELb0ELb0EEENS1_21CollectiveEpilogueFwdINS6_IJSA_SA_SB_EEES9_SE_SG_Li256ELb1ELb0ELb0ELb0EEENS1_36VarlenDynamicPersistentTileSchedulerILi128ELi96ELi256ELi32ELb0ELb0ELb1ELb1ELb0ELb1EEEEEEEEEvNT_6ParamsE)
        /*004c*/ 	.short	0x0380
        /*004e*/ 	.short	0x0a00


	//----- nvinfo : EIATTR_SW_WAR
	.align		4
.L_152:
        /*0050*/ 	.byte	0x04, 0x36
        /*0052*/ 	.short	(.L_154 - .L_153)
.L_153:
        /*0054*/ 	.word	0x00000008
.L_154:


//--------------------- .nv.info._ZN7cutlass13device_kernelIN5flash11enable_sm90INS1_16FlashAttnFwdSm90INS1_25CollectiveMainloopFwdSm90ILi2EN4cute5tupleIJNS5_1CILi1EEES8_S8_EEENS6_IJNS7_ILi128EEESA_NS7_ILi192EEEEEELi128ENS_6half_tEfNS_4arch4Sm90ELb1ELb0ELb0ELb0ELb0ELb0ELb0ELb1ELb1ELb0ELb0ELb0EEENS1_21CollectiveEpilogueFwdINS6_IJSA_SA_SA_EEES9_SD_SF_Li256ELb0ELb0ELb0ELb0EEENS1_30DynamicPersistentTileSchedulerILi256ELi32ELb0ELb0ELb1EEEEEEEEEvNT_6ParamsE --------------------------
	.section	.nv.info._ZN7cutlass13device_kernelIN5flash11enable_sm90INS1_16FlashAttnFwdSm90INS1_25CollectiveMainloopFwdSm90ILi2EN4cute5tupleIJNS5_1CILi1EEES8_S8_EEENS6_IJNS7_ILi128EEESA_NS7_ILi192EEEEEELi128ENS_6half_tEfNS_4arch4Sm90ELb1ELb0ELb0ELb0ELb0ELb0ELb0ELb1ELb1ELb0ELb0ELb0EEENS1_21CollectiveEpilogueFwdINS6_IJSA_SA_SA_EEES9_SD_SF_Li256ELb0ELb0ELb0ELb0EEENS1_30DynamicPersistentTileSchedulerILi256ELi32ELb0ELb0ELb1EEEEEEEEEvNT_6ParamsE,"",@"SHT_CUDA_INFO"
	.sectionflags	@""
	.align	4


	//----- nvinfo : EIATTR_CUDA_API_VERSION
	.align		4
        /*0000*/ 	.byte	0x04, 0x37
        /*0002*/ 	.short	(.L_156 - .L_155)
.L_155:
        /*0004*/ 	.word	0x00000082


	//----- nvinfo : EIATTR_KPARAM_INFO
	.align		4
.L_156:
        /*0008*/ 	.byte	0x04, 0x17
        /*000a*/ 	.short	(.L_158 - .L_157)
.L_157:
        /*000c*/ 	.word	0x00000000
        /*0010*/ 	.short	0x0000
        /*0012*/ 	.short	0x0000
        /*0014*/ 	.byte	0x00, 0xf0, 0x01, 0x2e


	//----- nvinfo : EIATTR_SPARSE_MMA_MASK
	.align		4
.L_158:
        /*0018*/ 	.byte	0x03, 0x50
        /*001a*/ 	.short	0x0000


	//----- nvinfo : EIATTR_MAXREG_COUNT
	.align		4
        /*001c*/ 	.byte	0x03, 0x1b
        /*001e*/ 	.short	0x00a8


	//----- nvinfo : EIATTR_MERCURY_ISA_VERSION
	.align		4
        /*0020*/ 	.byte	0x03, 0x5f
        /*0022*/ 	.short	0x0101


	//----- nvinfo : EIATTR_VRC_CTA_INIT_COUNT
	.align		4
        /*0024*/ 	.byte	0x02, 0x4a
	.zero		1
	.zero		1


	//----- nvinfo : EIATTR_EXIT_INSTR_OFFSETS
	.align		4
        /*0028*/ 	.byte	0x04, 0x1c
        /*002a*/ 	.short	(.L_160 - .L_159)


	//   ....[0]....
.L_159:
        /*002c*/ 	.word	0x00000010


	//----- nvinfo : EIATTR_MAX_THREADS
	.align		4
.L_160:
        /*0030*/ 	.byte	0x04, 0x05
        /*0032*/ 	.short	(.L_162 - .L_161)
.L_161:
        /*0034*/ 	.word	0x00000180
        /*0038*/ 	.word	0x00000001
        /*003c*/ 	.word	0x00000001


	//----- nvinfo : EIATTR_CBANK_PARAM_SIZE
	.align		4
.L_162:
        /*0040*/ 	.byte	0x03, 0x19
        /*0042*/ 	.short	0x0b80


	//----- nvinfo : EIATTR_PARAM_CBANK
	.align		4
        /*0044*/ 	.byte	0x04, 0x0a
        /*0046*/ 	.short	(.L_164 - .L_163)
	.align		4
.L_163:
        /*0048*/ 	.word	index@(.nv.constant0._ZN7cutlass13device_kernelIN5flash11enable_sm90INS1_16FlashAttnFwdSm90INS1_25CollectiveMainloopFwdSm90ILi2EN4cute5tupleIJNS5_1CILi1EEES8_S8_EEENS6_IJNS7_ILi128EEESA_NS7_ILi192EEEEEELi128ENS_6half_tEfNS_4arch4Sm90ELb1ELb0ELb0ELb0ELb0ELb0ELb0ELb1ELb1ELb0ELb0ELb0EEENS1_21CollectiveEpilogueFwdINS6_IJSA_SA_SA_EEES9_SD_SF_Li256ELb0ELb0ELb0ELb0EEENS1_30DynamicPersistentTileSchedulerILi256ELi32ELb0ELb0ELb1EEEEEEEEEvNT_6ParamsE)
        /*004c*/ 	.short	0x0380
        /*004e*/ 	.short	0x0b80


	//----- nvinfo : EIATTR_SW_WAR
	.align		4
.L_164:
        /*0050*/ 	.byte	0x04, 0x36
        /*0052*/ 	.short	(.L_166 - .L_165)
.L_165:
        /*0054*/ 	.word	0x00000008
.L_166:


//--------------------- .nv.info._ZN7cutlass13device_kernelIN5flash11enable_sm90INS1_16FlashAttnFwdSm90INS1_25CollectiveMainloopFwdSm90ILi2EN4cute5tupleIJNS5_1CILi1EEES8_S8_EEENS6_IJNS7_ILi128EEESA_NS7_ILi192EEEEEELi128ENS_6half_tEfNS_4arch4Sm90ELb1ELb0ELb0ELb1ELb0ELb0ELb0ELb1ELb1ELb0ELb0ELb0EEENS1_21CollectiveEpilogueFwdINS6_IJSA_SA_SA_EEES9_SD_SF_Li256ELb1ELb0ELb0ELb0EEENS1_36VarlenDynamicPersistentTileSchedulerILi128ELi128ELi256ELi32ELb0ELb0ELb1ELb1ELb1ELb1EEEEEEEEEvNT_6ParamsE --------------------------
	.section	.nv.info._ZN7cutlass13device_kernelIN5flash11enable_sm90INS1_16FlashAttnFwdSm90INS1_25CollectiveMainloopFwdSm90ILi2EN4cute5tupleIJNS5_1CILi1EEES8_S8_EEENS6_IJNS7_ILi128EEESA_NS7_ILi192EEEEEELi128ENS_6half_tEfNS_4arch4Sm90ELb1ELb0ELb0ELb1ELb0ELb0ELb0ELb1ELb1ELb0ELb0ELb0EEENS1_21CollectiveEpilogueFwdINS6_IJSA_SA_SA_EEES9_SD_SF_Li256ELb1ELb0ELb0ELb0EEENS1_36VarlenDynamicPersistentTileSchedulerILi128ELi128ELi256ELi32ELb0ELb0ELb1ELb1ELb1ELb1EEEEEEEEEvNT_6ParamsE,"",@"SHT_CUDA_INFO"
	.sectionflags	@""
	.align	4


	//----- nvinfo : EIATTR_CUDA_API_VERSION
	.align		4
        /*0000*/ 	.byte	0x04, 0x37
        /*0002*/ 	.short	(.L_168 - .L_167)
.L_167:
        /*0004*/ 	.word	0x00000082


	//----- nvinfo : EIATTR_KPARAM_INFO
	.align		4
.L_168:
        /*0008*/ 	.byte	0x04, 0x17
        /*000a*/ 	.short	(.L_170 - .L_169)
.L_169:
        /*000c*/ 	.word	0x00000000
        /*0010*/ 	.short	0x0000
        /*0012*/ 	.short	0x0000
        /*0014*/ 	.byte	0x00, 0xf0, 0x01, 0x28


	//----- nvinfo : EIATTR_SPARSE_MMA_MASK
	.align		4
.L_170:
        /*0018*/ 	.byte	0x03, 0x50
        /*001a*/ 	.short	0x0000


	//----- nvinfo : EIATTR_MAXREG_COUNT
	.align		4
        /*001c*/ 	.byte	0x03, 0x1b
        /*001e*/ 	.short	0x00a8


	//----- nvinfo : EIATTR_MERCURY_ISA_VERSION
	.align		4
        /*0020*/ 	.byte	0x03, 0x5f
        /*0022*/ 	.short	0x0101


	//----- nvinfo : EIATTR_VRC_CTA_INIT_COUNT
	.align		4
        /*0024*/ 	.byte	0x02, 0x4a
	.zero		1
	.zero		1


	//----- nvinfo : EIATTR_EXIT_INSTR_OFFSETS
	.align		4
        /*0028*/ 	.byte	0x04, 0x1c
        /*002a*/ 	.short	(.L_172 - .L_171)


	//   ....[0]....
.L_171:
        /*002c*/ 	.word	0x00000010


	//----- nvinfo : EIATTR_MAX_THREADS
	.align		4
.L_172:
        /*0030*/ 	.byte	0x04, 0x05
        /*0032*/ 	.short	(.L_174 - .L_173)
.L_173:
        /*0034*/ 	.word	0x00000180
        /*0038*/ 	.word	0x00000001
        /*003c*/ 	.word	0x00000001


	//----- nvinfo : EIATTR_CBANK_PARAM_SIZE
	.align		4
.L_174:
        /*0040*/ 	.byte	0x03, 0x19
        /*0042*/ 	.short	0x0a00


	//----- nvinfo : EIATTR_PARAM_CBANK
	.align		4
        /*0044*/ 	.byte	0x04, 0x0a
        /*0046*/ 	.short	(.L_176 - .L_175)
	.align		4
.L_175:
        /*0048*/ 	.word	index@(.nv.constant0._ZN7cutlass13device_kernelIN5flash11enable_sm90INS1_16FlashAttnFwdSm90INS1_25CollectiveMainloopFwdSm90ILi2EN4cute5tupleIJNS5_1CILi1EEES8_S8_EEENS6_IJNS7_ILi128EEESA_NS7_ILi192EEEEEELi128ENS_6half_tEfNS_4arch4Sm90ELb1ELb0ELb0ELb1ELb0ELb0ELb0ELb1ELb1ELb0ELb0ELb0EEENS1_21CollectiveEpilogueFwdINS6_IJSA_SA_SA_EEES9_SD_SF_Li256ELb1ELb0ELb0ELb0EEENS1_36VarlenDynamicPersistentTileSchedulerILi128ELi128ELi256ELi32ELb0ELb0ELb1ELb1ELb1ELb1EEEEEEEEEvNT_6ParamsE)
        /*004c*/ 	.short	0x0380
        /*004e*/ 	.short	0x0a00


	//----- nvinfo : EIATTR_SW_WAR
	.align		4
.L_176:
        /*0050*/ 	.byte	0x04, 0x36
        /*0052*/ 	.short	(.L_178 - .L_177)
.L_177:
        /*0054*/ 	.word	0x00000008
.L_178:


//--------------------- .nv.info._ZN7cutlass13device_kernelIN5flash11enable_sm90INS1_16FlashAttnFwdSm90INS1_25CollectiveMainloopFwdSm90ILi2EN4cute5tupleIJNS5_1CILi1EEES8_S8_EEENS6_IJNS7_ILi128EEESA_NS7_ILi192EEEEEELi128ENS_6half_tEfNS_4arch4Sm90ELb1ELb0ELb0ELb1ELb0ELb1ELb0ELb1ELb1ELb0ELb0ELb0EEENS1_21CollectiveEpilogueFwdINS6_IJSA_SA_SA_EEES9_SD_SF_Li256ELb1ELb0ELb0ELb0EEENS1_36VarlenDynamicPersistentTileSchedulerILi128ELi128ELi256ELi32ELb0ELb0ELb1ELb1ELb1ELb1EEEEEEEEEvNT_6ParamsE --------------------------
	.section	.nv.info._ZN7cutlass13device_kernelIN5flash11enable_sm90INS1_16FlashAttnFwdSm90INS1_25CollectiveMainloopFwdSm90ILi2EN4cute5tupleIJNS5_1CILi1EEES8_S8_EEENS6_IJNS7_ILi128EEESA_NS7_ILi192EEEEEELi128ENS_6half_tEfNS_4arch4Sm90ELb1ELb0ELb0ELb1ELb0ELb1ELb0ELb1ELb1ELb0ELb0ELb0EEENS1_21CollectiveEpilogueFwdINS6_IJSA_SA_SA_EEES9_SD_SF_Li256ELb1ELb0ELb0ELb0EEENS1_36VarlenDynamicPersistentTileSchedulerILi128ELi128ELi256ELi32ELb0ELb0ELb1ELb1ELb1ELb1EEEEEEEEEvNT_6ParamsE,"",@"SHT_CUDA_INFO"
	.sectionflags	@""
	.align	4


	//----- nvinfo : EIATTR_CUDA_API_VERSION
	.align		4
        /*0000*/ 	.byte	0x04, 0x37
        /*0002*/ 	.short	(.L_180 - .L_179)
.L_179:
        /*0004*/ 	.word	0x00000082


	//----- nvinfo : EIATTR_KPARAM_INFO
	.align		4
.L_180:
        /*0008*/ 	.byte	0x04, 0x17
        /*000a*/ 	.short	(.L_182 - .L_181)
.L_181:
        /*000c*/ 	.word	0x00000000
        /*0010*/ 	.short	0x0000
        /*0012*/ 	.short	0x0000
        /*0014*/ 	.byte	0x00, 0xf0, 0x01, 0x28


	//----- nvinfo : EIATTR_SPARSE_MMA_MASK
	.align		4
.L_182:
        /*0018*/ 	.byte	0x03, 0x50
        /*001a*/ 	.short	0x0000


	//----- nvinfo : EIATTR_MAXREG_COUNT
	.align		4
        /*001c*/ 	.byte	0x03, 0x1b
        /*001e*/ 	.short	0x00a8


	//----- nvinfo : EIATTR_MERCURY_ISA_VERSION
	.align		4
        /*0020*/ 	.byte	0x03, 0x5f
        /*0022*/ 	.short	0x0101


	//----- nvinfo : EIATTR_VRC_CTA_INIT_COUNT
	.align		4
        /*0024*/ 	.byte	0x02, 0x4a
	.zero		1
	.zero		1


	//----- nvinfo : EIATTR_EXIT_INSTR_OFFSETS
	.align		4
        /*0028*/ 	.byte	0x04, 0x1c
        /*002a*/ 	.short	(.L_184 - .L_183)


	//   ....[0]....
.L_183:
        /*002c*/ 	.word	0x00000010


	//----- nvinfo : EIATTR_MAX_THREADS
	.align		4
.L_184:
        /*0030*/ 	.byte	0x04, 0x05
        /*0032*/ 	.short	(.L_186 - .L_185)
.L_185:
        /*0034*/ 	.word	0x00000180
        /*0038*/ 	.word	0x00000001
        /*003c*/ 	.word	0x00000001


	//----- nvinfo : EIATTR_CBANK_PARAM_SIZE
	.align		4
.L_186:
        /*0040*/ 	.byte	0x03, 0x19
        /*0042*/ 	.short	0x0a00


	//----- nvinfo : EIATTR_PARAM_CBANK
	.align		4
        /*0044*/ 	.byte	0x04, 0x0a
        /*0046*/ 	.short	(.L_188 - .L_187)
	.align		4
.L_187:
        /*0048*/ 	.word	index@(.nv.constant0._ZN7cutlass13device_kernelIN5flash11enable_sm90INS1_16FlashAttnFwdSm90INS1_25CollectiveMainloopFwdSm90ILi2EN4cute5tupleIJNS5_1CILi1EEES8_S8_EEENS6_IJNS7_ILi128EEESA_NS7_ILi192EEEEEELi128ENS_6half_tEfNS_4arch4Sm90ELb1ELb0ELb0ELb1ELb0ELb1ELb0ELb1ELb1ELb0ELb0ELb0EEENS1_21CollectiveEpilogueFwdINS6_IJSA_SA_SA_EEES9_SD_SF_Li256ELb1ELb0ELb0ELb0EEENS1_36VarlenDynamicPersistentTileSchedulerILi128ELi128ELi256ELi32ELb0ELb0ELb1ELb1ELb1ELb1EEEEEEEEEvNT_6ParamsE)
        /*004c*/ 	.short	0x0380
        /*004e*/ 	.short	0x0a00


	//----- nvinfo : EIATTR_SW_WAR
	.align		4
.L_188:
        /*0050*/ 	.byte	0x04, 0x36
        /*0052*/ 	.short	(.L_190 - .L_189)
.L_189:
        /*0054*/ 	.word	0x00000008
.L_190:


//--------------------- .nv.callgraph             --------------------------
	.section	.nv.callgraph,"",@"SHT_CUDA_CALLGRAPH"
	.align	4
	.sectionentsize	8
	.align		4
        /*0000*/ 	.word	0x00000000
	.align		4
        /*0004*/ 	.word	0xffffffff
	.align		4
        /*0008*/ 	.word	0x00000000
	.align		4
        /*000c*/ 	.word	0xfffffffe
	.align		4
        /*0010*/ 	.word	0x00000000
	.align		4
        /*0014*/ 	.word	0xfffffffd
	.align		4
        /*0018*/ 	.word	0x00000000
	.align		4
        /*001c*/ 	.word	0xfffffffc


//--------------------- .nv.constant4             --------------------------
	.section	.nv.constant4,"a",@progbits
	.align	8
	.align		8
.nv.constant4:
        /*0000*/ 	.dword	_ZN70_INTERNAL_48b521d0_34_flash_fwd_hdim192_128_fp16_sm90_cu_49158569_29944cuda3std3__45__cpo5beginE
	.align		8
        /*0008*/ 	.dword	_ZN70_INTERNAL_48b521d0_34_flash_fwd_hdim192_128_fp16_sm90_cu_49158569_29944cuda3std3__45__cpo3endE
	.align		8
        /*0010*/ 	.dword	_ZN70_INTERNAL_48b521d0_34_flash_fwd_hdim192_128_fp16_sm90_cu_49158569_29944cuda3std3__45__cpo6cbeginE
	.align		8
        /*0018*/ 	.dword	_ZN70_INTERNAL_48b521d0_34_flash_fwd_hdim192_128_fp16_sm90_cu_49158569_29944cuda3std3__45__cpo4cendE
	.align		8
        /*0020*/ 	.dword	_ZN70_INTERNAL_48b521d0_34_flash_fwd_hdim192_128_fp16_sm90_cu_49158569_29944cuda3std3__472_GLOBAL__N__48b521d0_34_flash_fwd_hdim192_128_fp16_sm90_cu_49158569_29946ignoreE
	.align		8
        /*0028*/ 	.dword	_ZN70_INTERNAL_48b521d0_34_flash_fwd_hdim192_128_fp16_sm90_cu_49158569_29944cuda3std3__419piecewise_constructE
	.align		8
        /*0030*/ 	.dword	_ZN70_INTERNAL_48b521d0_34_flash_fwd_hdim192_128_fp16_sm90_cu_49158569_29944cuda3std3__48in_placeE
	.align		8
        /*0038*/ 	.dword	_ZN70_INTERNAL_48b521d0_34_flash_fwd_hdim192_128_fp16_sm90_cu_49158569_29944cuda3std6ranges3__45__cpo4swapE
	.align		8
        /*0040*/ 	.dword	_ZN70_INTERNAL_48b521d0_34_flash_fwd_hdim192_128_fp16_sm90_cu_49158569_29944cuda3std6ranges3__45__cpo9iter_moveE
	.align		8
        /*0048*/ 	.dword	_ZN70_INTERNAL_48b521d0_34_flash_fwd_hdim192_128_fp16_sm90_cu_49158569_29944cute7productE
	.align		8
        /*0050*/ 	.dword	_ZN70_INTERNAL_48b521d0_34_flash_fwd_hdim192_128_fp16_sm90_cu_49158569_29944cute1_E


//--------------------- .text._ZN7cutlass13device_kernelIN5flash11enable_sm90INS1_16FlashAttnFwdSm90INS1_25CollectiveMainloopFwdSm90ILi2EN4cute5tupleIJNS5_1CILi1EEES8_S8_EEENS6_IJNS7_ILi128EEESA_NS7_ILi192EEEEEELi128ENS_6half_tEfNS_4arch4Sm90ELb0ELb0ELb0ELb0ELb0ELb0ELb0ELb1ELb1ELb0ELb0ELb0EEENS1_21CollectiveEpilogueFwdINS6_IJSA_SA_SA_EEES9_SD_SF_Li256ELb0ELb0ELb0ELb0EEENS1_29StaticPersistentTileSchedulerILb0EEEEEEEEEvNT_6ParamsE --------------------------
	.section	.text._ZN7cutlass13device_kernelIN5flash11enable_sm90INS1_16FlashAttnFwdSm90INS1_25CollectiveMainloopFwdSm90ILi2EN4cute5tupleIJNS5_1CILi1EEES8_S8_EEENS6_IJNS7_ILi128EEESA_NS7_ILi192EEEEEELi128ENS_6half_tEfNS_4arch4Sm90ELb0ELb0ELb0ELb0ELb0ELb0ELb0ELb1ELb1ELb0ELb0ELb0EEENS1_21CollectiveEpilogueFwdINS6_IJSA_SA_SA_EEES9_SD_SF_Li256ELb0ELb0ELb0ELb0EEENS1_29StaticPersistentTileSchedulerILb0EEEEEEEEEvNT_6ParamsE,"ax",@progbits
	.align	128
.text._ZN7cutlass13device_kernelIN5flash11enable_sm90INS1_16FlashAttnFwdSm90INS1_25CollectiveMainloopFwdSm90ILi2EN4cute5tupleIJNS5_1CILi1EEES8_S8_EEENS6_IJNS7_ILi128EEESA_NS7_ILi192EEEEEELi128ENS_6half_tEfNS_4arch4Sm90ELb0ELb0ELb0ELb0ELb0ELb0ELb0ELb1ELb1ELb0ELb0ELb0EEENS1_21CollectiveEpilogueFwdINS6_IJSA_SA_SA_EEES9_SD_SF_Li256ELb0ELb0ELb0ELb0EEENS1_29StaticPersistentTileSchedulerILb0EEEEEEEEEvNT_6ParamsE:
        .type           _ZN7cutlass13device_kernelIN5flash11enable_sm90INS1_16FlashAttnFwdSm90INS1_25CollectiveMainloopFwdSm90ILi2EN4cute5tupleIJNS5_1CILi1EEES8_S8_EEENS6_IJNS7_ILi128EEESA_NS7_ILi192EEEEEELi128ENS_6half_tEfNS_4arch4Sm90ELb0ELb0ELb0ELb0ELb0ELb0ELb0ELb1ELb1ELb0ELb0ELb0EEENS1_21CollectiveEpilogueFwdINS6_IJSA_SA_SA_EEES9_SD_SF_Li256ELb0ELb0ELb0ELb0EEENS1_29StaticPersistentTileSchedulerILb0EEEEEEEEEvNT_6ParamsE,@function
        .size           _ZN7cutlass13device_kernelIN5flash11enable_sm90INS1_16FlashAttnFwdSm90INS1_25CollectiveMainloopFwdSm90ILi2EN4cute5tupleIJNS5_1CILi1EEES8_S8_EEENS6_IJNS7_ILi128EEESA_NS7_ILi192EEEEEELi128ENS_6half_tEfNS_4arch4Sm90ELb0ELb0ELb0ELb0ELb0ELb0ELb0ELb1ELb1ELb0ELb0ELb0EEENS1_21CollectiveEpilogueFwdINS6_IJSA_SA_SA_EEES9_SD_SF_Li256ELb0ELb0ELb0ELb0EEENS1_29StaticPersistentTileSchedulerILb0EEEEEEEEEvNT_6ParamsE,(.L_x_10 - _ZN7cutlass13device_kernelIN5flash11enable_sm90INS1_16FlashAttnFwdSm90INS1_25CollectiveMainloopFwdSm90ILi2EN4cute5tupleIJNS5_1CILi1EEES8_S8_EEENS6_IJNS7_ILi128EEESA_NS7_ILi192EEEEEELi128ENS_6half_tEfNS_4arch4Sm90ELb0ELb0ELb0ELb0ELb0ELb0ELb0ELb1ELb1ELb0ELb0ELb0EEENS1_21CollectiveEpilogueFwdINS6_IJSA_SA_SA_EEES9_SD_SF_Li256ELb0ELb0ELb0ELb0EEENS1_29StaticPersistentTileSchedulerILb0EEEEEEEEEvNT_6ParamsE)
        .other          _ZN7cutlass13device_kernelIN5flash11enable_sm90INS1_16FlashAttnFwdSm90INS1_25CollectiveMainloopFwdSm90ILi2EN4cute5tupleIJNS5_1CILi1EEES8_S8_EEENS6_IJNS7_ILi128EEESA_NS7_ILi192EEEEEELi128ENS_6half_tEfNS_4arch4Sm90ELb0ELb0ELb0ELb0ELb0ELb0ELb0ELb1ELb1ELb0ELb0ELb0EEENS1_21CollectiveEpilogueFwdINS6_IJSA_SA_SA_EEES9_SD_SF_Li256ELb0ELb0ELb0ELb0EEENS1_29StaticPersistentTileSchedulerILb0EEEEEEEEEvNT_6ParamsE,@"STO_CUDA_ENTRY STV_DEFAULT"
_ZN7cutlass13device_kernelIN5flash11enable_sm90INS1_16FlashAttnFwdSm90INS1_25CollectiveMainloopFwdSm90ILi2EN4cute5tupleIJNS5_1CILi1EEES8_S8_EEENS6_IJNS7_ILi128EEESA_NS7_ILi192EEEEEELi128ENS_6half_tEfNS_4arch4Sm90ELb0ELb0ELb0ELb0ELb0ELb0ELb0ELb1ELb1ELb0ELb0ELb0EEENS1_21CollectiveEpilogueFwdINS6_IJSA_SA_SA_EEES9_SD_SF_Li256ELb0ELb0ELb0ELb0EEENS1_29StaticPersistentTileSchedulerILb0EEEEEEEEEvNT_6ParamsE:
[----:B------:R-:W-:Y:S01]  /*0000*/  LDC R1, c[0x0][0x37c] ;  /* 0x0000df00ff017b82 */ /* 0x000fe20000000800 */
[----:B------:R-:W-:Y:S05]  /*0010*/  EXIT ;  /* 0x000000000000794d */ /* 0x000fea0003800000 */
.L_x_0:
[----:B------:R-:W-:-:S00]  /*0020*/  BRA `(.L_x_0) ;  /* 0xfffffffc00fc7947 */ /* 0x000fc0000383ffff */
[----:B------:R-:W-:-:S00]  /*0030*/  NOP ;  /* 0x0000000000007918 */ /* 0x000fc00000000000 */
        /* <DEDUP_REMOVED lines=12> */
.L_x_10:


//--------------------- .text._ZN7cutlass13device_kernelIN5flash11enable_sm90INS1_16FlashAttnFwdSm90INS1_25CollectiveMainloopFwdSm90ILi2EN4cute5tupleIJNS5_1CILi2EEENS7_ILi1EEES9_EEENS6_IJNS7_ILi128EEESB_NS7_ILi192EEEEEELi128ENS_6half_tEfNS_4arch4Sm90ELb0ELb0ELb0ELb0ELb0ELb0ELb0ELb1ELb1ELb0ELb0ELb0EEENS1_21CollectiveEpilogueFwdINS6_IJSB_SB_SB_EEESA_SE_SG_Li256ELb0ELb0ELb0ELb0EEENS1_29StaticPersistentTileSchedulerILb0EEEEEEEEEvNT_6ParamsE --------------------------
	.section	.text._ZN7cutlass13device_kernelIN5flash11enable_sm90INS1_16FlashAttnFwdSm90INS1_25CollectiveMainloopFwdSm90ILi2EN4cute5tupleIJNS5_1CILi2EEENS7_ILi1EEES9_EEENS6_IJNS7_ILi128EEESB_NS7_ILi192EEEEEELi128ENS_6half_tEfNS_4arch4Sm90ELb0ELb0ELb0ELb0ELb0ELb0ELb0ELb1ELb1ELb0ELb0ELb0EEENS1_21CollectiveEpilogueFwdINS6_IJSB_SB_SB_EEESA_SE_SG_Li256ELb0ELb0ELb0ELb0EEENS1_29StaticPersistentTileSchedulerILb0EEEEEEEEEvNT_6ParamsE,"ax",@progbits
	.align	128
.text._ZN7cutlass13device_kernelIN5flash11enable_sm90INS1_16FlashAttnFwdSm90INS1_25CollectiveMainloopFwdSm90ILi2EN4cute5tupleIJNS5_1CILi2EEENS7_ILi1EEES9_EEENS6_IJNS7_ILi128EEESB_NS7_ILi192EEEEEELi128ENS_6half_tEfNS_4arch4Sm90ELb0ELb0ELb0ELb0ELb0ELb0ELb0ELb1ELb1ELb0ELb0ELb0EEENS1_21CollectiveEpilogueFwdINS6_IJSB_SB_SB_EEESA_SE_SG_Li256ELb0ELb0ELb0ELb0EEENS1_29StaticPersistentTileSchedulerILb0EEEEEEEEEvNT_6ParamsE:
        .type           _ZN7cutlass13device_kernelIN5flash11enable_sm90INS1_16FlashAttnFwdSm90INS1_25CollectiveMainloopFwdSm90ILi2EN4cute5tupleIJNS5_1CILi2EEENS7_ILi1EEES9_EEENS6_IJNS7_ILi128EEESB_NS7_ILi192EEEEEELi128ENS_6half_tEfNS_4arch4Sm90ELb0ELb0ELb0ELb0ELb0ELb0ELb0ELb1ELb1ELb0ELb0ELb0EEENS1_21CollectiveEpilogueFwdINS6_IJSB_SB_SB_EEESA_SE_SG_Li256ELb0ELb0ELb0ELb0EEENS1_29StaticPersistentTileSchedulerILb0EEEEEEEEEvNT_6ParamsE,@function
        .size           _ZN7cutlass13device_kernelIN5flash11enable_sm90INS1_16FlashAttnFwdSm90INS1_25CollectiveMainloopFwdSm90ILi2EN4cute5tupleIJNS5_1CILi2EEENS7_ILi1EEES9_EEENS6_IJNS7_ILi128EEESB_NS7_ILi192EEEEEELi128ENS_6half_tEfNS_4arch4Sm90ELb0ELb0ELb0ELb0ELb0ELb0ELb0ELb1ELb1ELb0ELb0ELb0EEENS1_21CollectiveEpilogueFwdINS6_IJSB_SB_SB_EEESA_SE_SG_Li256ELb0ELb0ELb0ELb0EEENS1_29StaticPersistentTileSchedulerILb0EEEEEEEEEvNT_6ParamsE,(.L_x_11 - _ZN7cutlass13device_kernelIN5flash11enable_sm90INS1_16FlashAttnFwdSm90INS1_25CollectiveMainloopFwdSm90ILi2EN4cute5tupleIJNS5_1CILi2EEENS7_ILi1EEES9_EEENS6_IJNS7_ILi128EEESB_NS7_ILi192EEEEEELi128ENS_6half_tEfNS_4arch4Sm90ELb0ELb0ELb0ELb0ELb0ELb0ELb0ELb1ELb1ELb0ELb0ELb0EEENS1_21CollectiveEpilogueFwdINS6_IJSB_SB_SB_EEESA_SE_SG_Li256ELb0ELb0ELb0ELb0EEENS1_29StaticPersistentTileSchedulerILb0EEEEEEEEEvNT_6ParamsE)
        .other          _ZN7cutlass13device_kernelIN5flash11enable_sm90INS1_16FlashAttnFwdSm90INS1_25CollectiveMainloopFwdSm90ILi2EN4cute5tupleIJNS5_1CILi2EEENS7_ILi1EEES9_EEENS6_IJNS7_ILi128EEESB_NS7_ILi192EEEEEELi128ENS_6half_tEfNS_4arch4Sm90ELb0ELb0ELb0ELb0ELb0ELb0ELb0ELb1ELb1ELb0ELb0ELb0EEENS1_21CollectiveEpilogueFwdINS6_IJSB_SB_SB_EEESA_SE_SG_Li256ELb0ELb0ELb0ELb0EEENS1_29StaticPersistentTileSchedulerILb0EEEEEEEEEvNT_6ParamsE,@"STO_CUDA_ENTRY STV_DEFAULT"
_ZN7cutlass13device_kernelIN5flash11enable_sm90INS1_16FlashAttnFwdSm90INS1_25CollectiveMainloopFwdSm90ILi2EN4cute5tupleIJNS5_1CILi2EEENS7_ILi1EEES9_EEENS6_IJNS7_ILi128EEESB_NS7_ILi192EEEEEELi128ENS_6half_tEfNS_4arch4Sm90ELb0ELb0ELb0ELb0ELb0ELb0ELb0ELb1ELb1ELb0ELb0ELb0EEENS1_21CollectiveEpilogueFwdINS6_IJSB_SB_SB_EEESA_SE_SG_Li256ELb0ELb0ELb0ELb0EEENS1_29StaticPersistentTileSchedulerILb0EEEEEEEEEvNT_6ParamsE:
[----:B------:R-:W-:Y:S01]  /*0000*/  LDC R1, c[0x0][0x37c] ;  /* 0x0000df00ff017b82 */ /* 0x000fe20000000800 */
[----:B------:R-:W-:Y:S05]  /*0010*/  EXIT ;  /* 0x000000000000794d */ /* 0x000fea0003800000 */
.L_x_1:
        /* <DEDUP_REMOVED lines=14> */
.L_x_11:


//--------------------- .text._ZN7cutlass13device_kernelIN5flash11enable_sm90INS1_16FlashAttnFwdSm90INS1_25CollectiveMainloopFwdSm90ILi2EN4cute5tupleIJNS5_1CILi1EEES8_S8_EEENS6_IJNS7_ILi128EEESA_NS7_ILi192EEEEEELi128ENS_6half_tEfNS_4arch4Sm90ELb0ELb0ELb0ELb1ELb0ELb0ELb0ELb1ELb1ELb0ELb0ELb0EEENS1_21CollectiveEpilogueFwdINS6_IJSA_SA_SA_EEES9_SD_SF_Li256ELb1ELb0ELb0ELb0EEENS1_36VarlenDynamicPersistentTileSchedulerILi128ELi128ELi256ELi32ELb0ELb0ELb1ELb0ELb1ELb1EEEEEEEEEvNT_6ParamsE --------------------------
	.section	.text._ZN7cutlass13device_kernelIN5flash11enable_sm90INS1_16FlashAttnFwdSm90INS1_25CollectiveMainloopFwdSm90ILi2EN4cute5tupleIJNS5_1CILi1EEES8_S8_EEENS6_IJNS7_ILi128EEESA_NS7_ILi192EEEEEELi128ENS_6half_tEfNS_4arch4Sm90ELb0ELb0ELb0ELb1ELb0ELb0ELb0ELb1ELb1ELb0ELb0ELb0EEENS1_21CollectiveEpilogueFwdINS6_IJSA_SA_SA_EEES9_SD_SF_Li256ELb1ELb0ELb0ELb0EEENS1_36VarlenDynamicPersistentTileSchedulerILi128ELi128ELi256ELi32ELb0ELb0ELb1ELb0ELb1ELb1EEEEEEEEEvNT_6ParamsE,"ax",@progbits
	.align	128
.text._ZN7cutlass13device_kernelIN5flash11enable_sm90INS1_16FlashAttnFwdSm90INS1_25CollectiveMainloopFwdSm90ILi2EN4cute5tupleIJNS5_1CILi1EEES8_S8_EEENS6_IJNS7_ILi128EEESA_NS7_ILi192EEEEEELi128ENS_6half_tEfNS_4arch4Sm90ELb0ELb0ELb0ELb1ELb0ELb0ELb0ELb1ELb1ELb0ELb0ELb0EEENS1_21CollectiveEpilogueFwdINS6_IJSA_SA_SA_EEES9_SD_SF_Li256ELb1ELb0ELb0ELb0EEENS1_36VarlenDynamicPersistentTileSchedulerILi128ELi128ELi256ELi32ELb0ELb0ELb1ELb0ELb1ELb1EEEEEEEEEvNT_6ParamsE:
        .type           _ZN7cutlass13device_kernelIN5flash11enable_sm90INS1_16FlashAttnFwdSm90INS1_25CollectiveMainloopFwdSm90ILi2EN4cute5tupleIJNS5_1CILi1EEES8_S8_EEENS6_IJNS7_ILi128EEESA_NS7_ILi192EEEEEELi128ENS_6half_tEfNS_4arch4Sm90ELb0ELb0ELb0ELb1ELb0ELb0ELb0ELb1ELb1ELb0ELb0ELb0EEENS1_21CollectiveEpilogueFwdINS6_IJSA_SA_SA_EEES9_SD_SF_Li256ELb1ELb0ELb0ELb0EEENS1_36VarlenDynamicPersistentTileSchedulerILi128ELi128ELi256ELi32ELb0ELb0ELb1ELb0ELb1ELb1EEEEEEEEEvNT_6ParamsE,@function
        .size           _ZN7cutlass13device_kernelIN5flash11enable_sm90INS1_16FlashAttnFwdSm90INS1_25CollectiveMainloopFwdSm90ILi2EN4cute5tupleIJNS5_1CILi1EEES8_S8_EEENS6_IJNS7_ILi128EEESA_NS7_ILi192EEEEEELi128ENS_6half_tEfNS_4arch4Sm90ELb0ELb0ELb0ELb1ELb0ELb0ELb0ELb1ELb1ELb0ELb0ELb0EEENS1_21CollectiveEpilogueFwdINS6_IJSA_SA_SA_EEES9_SD_SF_Li256ELb1ELb0ELb0ELb0EEENS1_36VarlenDynamicPersistentTileSchedulerILi128ELi128ELi256ELi32ELb0ELb0ELb1ELb0ELb1ELb1EEEEEEEEEvNT_6ParamsE,(.L_x_12 - _ZN7cutlass13device_kernelIN5flash11enable_sm90INS1_16FlashAttnFwdSm90INS1_25CollectiveMainloopFwdSm90ILi2EN4cute5tupleIJNS5_1CILi1EEES8_S8_EEENS6_IJNS7_ILi128EEESA_NS7_ILi192EEEEEELi128ENS_6half_tEfNS_4arch4Sm90ELb0ELb0ELb0ELb1ELb0ELb0ELb0ELb1ELb1ELb0ELb0ELb0EEENS1_21CollectiveEpilogueFwdINS6_IJSA_SA_SA_EEES9_SD_SF_Li256ELb1ELb0ELb0ELb0EEENS1_36VarlenDynamicPersistentTileSchedulerILi128ELi128ELi256ELi32ELb0ELb0ELb1ELb0ELb1ELb1EEEEEEEEEvNT_6ParamsE)
        .other          _ZN7cutlass13device_kernelIN5flash11enable_sm90INS1_16FlashAttnFwdSm90INS1_25CollectiveMainloopFwdSm90ILi2EN4cute5tupleIJNS5_1CILi1EEES8_S8_EEENS6_IJNS7_ILi128EEESA_NS7_ILi192EEEEEELi128ENS_6half_tEfNS_4arch4Sm90ELb0ELb0ELb0ELb1ELb0ELb0ELb0ELb1ELb1ELb0ELb0ELb0EEENS1_21CollectiveEpilogueFwdINS6_IJSA_SA_SA_EEES9_SD_SF_Li256ELb1ELb0ELb0ELb0EEENS1_36VarlenDynamicPersistentTileSchedulerILi128ELi128ELi256ELi32ELb0ELb0ELb1ELb0ELb1ELb1EEEEEEEEEvNT_6ParamsE,@"STO_CUDA_ENTRY STV_DEFAULT"
_ZN7cutlass13device_kernelIN5flash11enable_sm90INS1_16FlashAttnFwdSm90INS1_25CollectiveMainloopFwdSm90ILi2EN4cute5tupleIJNS5_1CILi1EEES8_S8_EEENS6_IJNS7_ILi128EEESA_NS7_ILi192EEEEEELi128ENS_6half_tEfNS_4arch4Sm90ELb0ELb0ELb0ELb1ELb0ELb0ELb0ELb1ELb1ELb0ELb0ELb0EEENS1_21CollectiveEpilogueFwdINS6_IJSA_SA_SA_EEES9_SD_SF_Li256ELb1ELb0ELb0ELb0EEENS1_36VarlenDynamicPersistentTileSchedulerILi128ELi128ELi256ELi32ELb0ELb0ELb1ELb0ELb1ELb1EEEEEEEEEvNT_6ParamsE:
[----:B------:R-:W-:Y:S01]  /*0000*/  LDC R1, c[0x0][0x37c] ;  /* 0x0000df00ff017b82 */ /* 0x000fe20000000800 */
[----:B------:R-:W-:Y:S05]  /*0010*/  EXIT ;  /* 0x000000000000794d */ /* 0x000fea0003800000 */
.L_x_2:
        /* <DEDUP_REMOVED lines=14> */
.L_x_12:


//--------------------- .text._ZN7cutlass13device_kernelIN5flash11enable_sm90INS1_16FlashAttnFwdSm90INS1_25CollectiveMainloopFwdSm90ILi2EN4cute5tupleIJNS5_1CILi1EEES8_S8_EEENS6_IJNS7_ILi128EEESA_NS7_ILi192EEEEEELi128ENS_6half_tEfNS_4arch4Sm90ELb0ELb0ELb0ELb1ELb0ELb1ELb0ELb1ELb1ELb0ELb0ELb0EEENS1_21CollectiveEpilogueFwdINS6_IJSA_SA_SA_EEES9_SD_SF_Li256ELb1ELb0ELb0ELb0EEENS1_36VarlenDynamicPersistentTileSchedulerILi128ELi128ELi256ELi32ELb0ELb0ELb1ELb0ELb1ELb1EEEEEEEEEvNT_6ParamsE --------------------------
	.section	.text._ZN7cutlass13device_kernelIN5flash11enable_sm90INS1_16FlashAttnFwdSm90INS1_25CollectiveMainloopFwdSm90ILi2EN4cute5tupleIJNS5_1CILi1EEES8_S8_EEENS6_IJNS7_ILi128EEESA_NS7_ILi192EEEEEELi128ENS_6half_tEfNS_4arch4Sm90ELb0ELb0ELb0ELb1ELb0ELb1ELb0ELb1ELb1ELb0ELb0ELb0EEENS1_21CollectiveEpilogueFwdINS6_IJSA_SA_SA_EEES9_SD_SF_Li256ELb1ELb0ELb0ELb0EEENS1_36VarlenDynamicPersistentTileSchedulerILi128ELi128ELi256ELi32ELb0ELb0ELb1ELb0ELb1ELb1EEEEEEEEEvNT_6ParamsE,"ax",@progbits
	.align	128
.text._ZN7cutlass13device_kernelIN5flash11enable_sm90INS1_16FlashAttnFwdSm90INS1_25CollectiveMainloopFwdSm90ILi2EN4cute5tupleIJNS5_1CILi1EEES8_S8_EEENS6_IJNS7_ILi128EEESA_NS7_ILi192EEEEEELi128ENS_6half_tEfNS_4arch4Sm90ELb0ELb0ELb0ELb1ELb0ELb1ELb0ELb1ELb1ELb0ELb0ELb0EEENS1_21CollectiveEpilogueFwdINS6_IJSA_SA_SA_EEES9_SD_SF_Li256ELb1ELb0ELb0ELb0EEENS1_36VarlenDynamicPersistentTileSchedulerILi128ELi128ELi256ELi32ELb0ELb0ELb1ELb0ELb1ELb1EEEEEEEEEvNT_6ParamsE:
        .type           _ZN7cutlass13device_kernelIN5flash11enable_sm90INS1_16FlashAttnFwdSm90INS1_25CollectiveMainloopFwdSm90ILi2EN4cute5tupleIJNS5_1CILi1EEES8_S8_EEENS6_IJNS7_ILi128EEESA_NS7_ILi192EEEEEELi128ENS_6half_tEfNS_4arch4Sm90ELb0ELb0ELb0ELb1ELb0ELb1ELb0ELb1ELb1ELb0ELb0ELb0EEENS1_21CollectiveEpilogueFwdINS6_IJSA_SA_SA_EEES9_SD_SF_Li256ELb1ELb0ELb0ELb0EEENS1_36VarlenDynamicPersistentTileSchedulerILi128ELi128ELi256ELi32ELb0ELb0ELb1ELb0ELb1ELb1EEEEEEEEEvNT_6ParamsE,@function
        .size           _ZN7cutlass13device_kernelIN5flash11enable_sm90INS1_16FlashAttnFwdSm90INS1_25CollectiveMainloopFwdSm90ILi2EN4cute5tupleIJNS5_1CILi1EEES8_S8_EEENS6_IJNS7_ILi128EEESA_NS7_ILi192EEEEEELi128ENS_6half_tEfNS_4arch4Sm90ELb0ELb0ELb0ELb1ELb0ELb1ELb0ELb1ELb1ELb0ELb0ELb0EEENS1_21CollectiveEpilogueFwdINS6_IJSA_SA_SA_EEES9_SD_SF_Li256ELb1ELb0ELb0ELb0EEENS1_36VarlenDynamicPersistentTileSchedulerILi128ELi128ELi256ELi32ELb0ELb0ELb1ELb0ELb1ELb1EEEEEEEEEvNT_6ParamsE,(.L_x_13 - _ZN7cutlass13device_kernelIN5flash11enable_sm90INS1_16FlashAttnFwdSm90INS1_25CollectiveMainloopFwdSm90ILi2EN4cute5tupleIJNS5_1CILi1EEES8_S8_EEENS6_IJNS7_ILi128EEESA_NS7_ILi192EEEEEELi128ENS_6half_tEfNS_4arch4Sm90ELb0ELb0ELb0ELb1ELb0ELb1ELb0ELb1ELb1ELb0ELb0ELb0EEENS1_21CollectiveEpilogueFwdINS6_IJSA_SA_SA_EEES9_SD_SF_Li256ELb1ELb0ELb0ELb0EEENS1_36VarlenDynamicPersistentTileSchedulerILi128ELi128ELi256ELi32ELb0ELb0ELb1ELb0ELb1ELb1EEEEEEEEEvNT_6ParamsE)
        .other          _ZN7cutlass13device_kernelIN5flash11enable_sm90INS1_16FlashAttnFwdSm90INS1_25CollectiveMainloopFwdSm90ILi2EN4cute5tupleIJNS5_1CILi1EEES8_S8_EEENS6_IJNS7_ILi128EEESA_NS7_ILi192EEEEEELi128ENS_6half_tEfNS_4arch4Sm90ELb0ELb0ELb0ELb1ELb0ELb1ELb0ELb1ELb1ELb0ELb0ELb0EEENS1_21CollectiveEpilogueFwdINS6_IJSA_SA_SA_EEES9_SD_SF_Li256ELb1ELb0ELb0ELb0EEENS1_36VarlenDynamicPersistentTileSchedulerILi128ELi128ELi256ELi32ELb0ELb0ELb1ELb0ELb1ELb1EEEEEEEEEvNT_6ParamsE,@"STO_CUDA_ENTRY STV_DEFAULT"
_ZN7cutlass13device_kernelIN5flash11enable_sm90INS1_16FlashAttnFwdSm90INS1_25CollectiveMainloopFwdSm90ILi2EN4cute5tupleIJNS5_1CILi1EEES8_S8_EEENS6_IJNS7_ILi128EEESA_NS7_ILi192EEEEEELi128ENS_6half_tEfNS_4arch4Sm90ELb0ELb0ELb0ELb1ELb0ELb1ELb0ELb1ELb1ELb0ELb0ELb0EEENS1_21CollectiveEpilogueFwdINS6_IJSA_SA_SA_EEES9_SD_SF_Li256ELb1ELb0ELb0ELb0EEENS1_36VarlenDynamicPersistentTileSchedulerILi128ELi128ELi256ELi32ELb0ELb0ELb1ELb0ELb1ELb1EEEEEEEEEvNT_6ParamsE:
[----:B------:R-:W-:Y:S01]  /*0000*/  LDC R1, c[0x0][0x37c] ;  /* 0x0000df00ff017b82 */ /* 0x000fe20000000800 */
[----:B------:R-:W-:Y:S05]  /*0010*/  EXIT ;  /* 0x000000000000794d */ /* 0x000fea0003800000 */
.L_x_3:
        /* <DEDUP_REMOVED lines=14> */
.L_x_13:


//--------------------- .text._ZN7cutlass13device_kernelIN5flash11enable_sm90INS1_16FlashAttnFwdSm90INS1_25CollectiveMainloopFwdSm90ILi2EN4cute5tupleIJNS5_1CILi1EEES8_S8_EEENS6_IJNS7_ILi128EEENS7_ILi96EEENS7_ILi192EEEEEELi128ENS_6half_tEfNS_4arch4Sm90ELb0ELb1ELb0ELb0ELb0ELb0ELb0ELb1ELb1ELb0ELb0ELb0EEENS1_21CollectiveEpilogueFwdINS6_IJSA_SA_SB_EEES9_SE_SG_Li256ELb0ELb0ELb0ELb0EEENS1_30DynamicPersistentTileSchedulerILi256ELi32ELb0ELb0ELb1EEEEEEEEEvNT_6ParamsE --------------------------
	.section	.text._ZN7cutlass13device_kernelIN5flash11enable_sm90INS1_16FlashAttnFwdSm90INS1_25CollectiveMainloopFwdSm90ILi2EN4cute5tupleIJNS5_1CILi1EEES8_S8_EEENS6_IJNS7_ILi128EEENS7_ILi96EEENS7_ILi192EEEEEELi128ENS_6half_tEfNS_4arch4Sm90ELb0ELb1ELb0ELb0ELb0ELb0ELb0ELb1ELb1ELb0ELb0ELb0EEENS1_21CollectiveEpilogueFwdINS6_IJSA_SA_SB_EEES9_SE_SG_Li256ELb0ELb0ELb0ELb0EEENS1_30DynamicPersistentTileSchedulerILi256ELi32ELb0ELb0ELb1EEEEEEEEEvNT_6ParamsE,"ax",@progbits
	.align	128
.text._ZN7cutlass13device_kernelIN5flash11enable_sm90INS1_16FlashAttnFwdSm90INS1_25CollectiveMainloopFwdSm90ILi2EN4cute5tupleIJNS5_1CILi1EEES8_S8_EEENS6_IJNS7_ILi128EEENS7_ILi96EEENS7_ILi192EEEEEELi128ENS_6half_tEfNS_4arch4Sm90ELb0ELb1ELb0ELb0ELb0ELb0ELb0ELb1ELb1ELb0ELb0ELb0EEENS1_21CollectiveEpilogueFwdINS6_IJSA_SA_SB_EEES9_SE_SG_Li256ELb0ELb0ELb0ELb0EEENS1_30DynamicPersistentTileSchedulerILi256ELi32ELb0ELb0ELb1EEEEEEEEEvNT_6ParamsE:
        .type           _ZN7cutlass13device_kernelIN5flash11enable_sm90INS1_16FlashAttnFwdSm90INS1_25CollectiveMainloopFwdSm90ILi2EN4cute5tupleIJNS5_1CILi1EEES8_S8_EEENS6_IJNS7_ILi128EEENS7_ILi96EEENS7_ILi192EEEEEELi128ENS_6half_tEfNS_4arch4Sm90ELb0ELb1ELb0ELb0ELb0ELb0ELb0ELb1ELb1ELb0ELb0ELb0EEENS1_21CollectiveEpilogueFwdINS6_IJSA_SA_SB_EEES9_SE_SG_Li256ELb0ELb0ELb0ELb0EEENS1_30DynamicPersistentTileSchedulerILi256ELi32ELb0ELb0ELb1EEEEEEEEEvNT_6ParamsE,@function
        .size           _ZN7cutlass13device_kernelIN5flash11enable_sm90INS1_16FlashAttnFwdSm90INS1_25CollectiveMainloopFwdSm90ILi2EN4cute5tupleIJNS5_1CILi1EEES8_S8_EEENS6_IJNS7_ILi128EEENS7_ILi96EEENS7_ILi192EEEEEELi128ENS_6half_tEfNS_4arch4Sm90ELb0ELb1ELb0ELb0ELb0ELb0ELb0ELb1ELb1ELb0ELb0ELb0EEENS1_21CollectiveEpilogueFwdINS6_IJSA_SA_SB_EEES9_SE_SG_Li256ELb0ELb0ELb0ELb0EEENS1_30DynamicPersistentTileSchedulerILi256ELi32ELb0ELb0ELb1EEEEEEEEEvNT_6ParamsE,(.L_x_14 - _ZN7cutlass13device_kernelIN5flash11enable_sm90INS1_16FlashAttnFwdSm90INS1_25CollectiveMainloopFwdSm90ILi2EN4cute5tupleIJNS5_1CILi1EEES8_S8_EEENS6_IJNS7_ILi128EEENS7_ILi96EEENS7_ILi192EEEEEELi128ENS_6half_tEfNS_4arch4Sm90ELb0ELb1ELb0ELb0ELb0ELb0ELb0ELb1ELb1ELb0ELb0ELb0EEENS1_21CollectiveEpilogueFwdINS6_IJSA_SA_SB_EEES9_SE_SG_Li256ELb0ELb0ELb0ELb0EEENS1_30DynamicPersistentTileSchedulerILi256ELi32ELb0ELb0ELb1EEEEEEEEEvNT_6ParamsE)
        .other          _ZN7cutlass13device_kernelIN5flash11enable_sm90INS1_16FlashAttnFwdSm90INS1_25CollectiveMainloopFwdSm90ILi2EN4cute5tupleIJNS5_1CILi1EEES8_S8_EEENS6_IJNS7_ILi128EEENS7_ILi96EEENS7_ILi192EEEEEELi128ENS_6half_tEfNS_4arch4Sm90ELb0ELb1ELb0ELb0ELb0ELb0ELb0ELb1ELb1ELb0ELb0ELb0EEENS1_21CollectiveEpilogueFwdINS6_IJSA_SA_SB_EEES9_SE_SG_Li256ELb0ELb0ELb0ELb0EEENS1_30DynamicPersistentTileSchedulerILi256ELi32ELb0ELb0ELb1EEEEEEEEEvNT_6ParamsE,@"STO_CUDA_ENTRY STV_DEFAULT"
_ZN7cutlass13device_kernelIN5flash11enable_sm90INS1_16FlashAttnFwdSm90INS1_25CollectiveMainloopFwdSm90ILi2EN4cute5tupleIJNS5_1CILi1EEES8_S8_EEENS6_IJNS7_ILi128EEENS7_ILi96EEENS7_ILi192EEEEEELi128ENS_6half_tEfNS_4arch4Sm90ELb0ELb1ELb0ELb0ELb0ELb0ELb0ELb1ELb1ELb0ELb0ELb0EEENS1_21CollectiveEpilogueFwdINS6_IJSA_SA_SB_EEES9_SE_SG_Li256ELb0ELb0ELb0ELb0EEENS1_30DynamicPersistentTileSchedulerILi256ELi32ELb0ELb0ELb1EEEEEEEEEvNT_6ParamsE:
[----:B------:R-:W-:Y:S01]  /*0000*/  LDC R1, c[0x0][0x37c] ;  /* 0x0000df00ff017b82 */ /* 0x000fe20000000800 */
[----:B------:R-:W-:Y:S05]  /*0010*/  EXIT ;  /* 0x000000000000794d */ /* 0x000fea0003800000 */
.L_x_4:
        /* <DEDUP_REMOVED lines=14> */
.L_x_14:


//--------------------- .text._ZN7cutlass13device_kernelIN5flash11enable_sm90INS1_16FlashAttnFwdSm90INS1_25CollectiveMainloopFwdSm90ILi2EN4cute5tupleIJNS5_1CILi1EEES8_S8_EEENS6_IJNS7_ILi128EEENS7_ILi96EEENS7_ILi192EEEEEELi128ENS_6half_tEfNS_4arch4Sm90ELb0ELb1ELb0ELb1ELb0ELb0ELb0ELb1ELb1ELb0ELb0ELb0EEENS1_21CollectiveEpilogueFwdINS6_IJSA_SA_SB_EEES9_SE_SG_Li256ELb1ELb0ELb0ELb0EEENS1_36VarlenDynamicPersistentTileSchedulerILi128ELi96ELi256ELi32ELb0ELb0ELb1ELb1ELb0ELb1EEEEEEEEEvNT_6ParamsE --------------------------
	.section	.text._ZN7cutlass13device_kernelIN5flash11enable_sm90INS1_16FlashAttnFwdSm90INS1_25CollectiveMainloopFwdSm90ILi2EN4cute5tupleIJNS5_1CILi1EEES8_S8_EEENS6_IJNS7_ILi128EEENS7_ILi96EEENS7_ILi192EEEEEELi128ENS_6half_tEfNS_4arch4Sm90ELb0ELb1ELb0ELb1ELb0ELb0ELb0ELb1ELb1ELb0ELb0ELb0EEENS1_21CollectiveEpilogueFwdINS6_IJSA_SA_SB_EEES9_SE_SG_Li256ELb1ELb0ELb0ELb0EEENS1_36VarlenDynamicPersistentTileSchedulerILi128ELi96ELi256ELi32ELb0ELb0ELb1ELb1ELb0ELb1EEEEEEEEEvNT_6ParamsE,"ax",@progbits
	.align	128
.text._ZN7cutlass13device_kernelIN5flash11enable_sm90INS1_16FlashAttnFwdSm90INS1_25CollectiveMainloopFwdSm90ILi2EN4cute5tupleIJNS5_1CILi1EEES8_S8_EEENS6_IJNS7_ILi128EEENS7_ILi96EEENS7_ILi192EEEEEELi128ENS_6half_tEfNS_4arch4Sm90ELb0ELb1ELb0ELb1ELb0ELb0ELb0ELb1ELb1ELb0ELb0ELb0EEENS1_21CollectiveEpilogueFwdINS6_IJSA_SA_SB_EEES9_SE_SG_Li256ELb1ELb0ELb0ELb0EEENS1_36VarlenDynamicPersistentTileSchedulerILi128ELi96ELi256ELi32ELb0ELb0ELb1ELb1ELb0ELb1EEEEEEEEEvNT_6ParamsE:
        .type           _ZN7cutlass13device_kernelIN5flash11enable_sm90INS1_16FlashAttnFwdSm90INS1_25CollectiveMainloopFwdSm90ILi2EN4cute5tupleIJNS5_1CILi1EEES8_S8_EEENS6_IJNS7_ILi128EEENS7_ILi96EEENS7_ILi192EEEEEELi128ENS_6half_tEfNS_4arch4Sm90ELb0ELb1ELb0ELb1ELb0ELb0ELb0ELb1ELb1ELb0ELb0ELb0EEENS1_21CollectiveEpilogueFwdINS6_IJSA_SA_SB_EEES9_SE_SG_Li256ELb1ELb0ELb0ELb0EEENS1_36VarlenDynamicPersistentTileSchedulerILi128ELi96ELi256ELi32ELb0ELb0ELb1ELb1ELb0ELb1EEEEEEEEEvNT_6ParamsE,@function
        .size           _ZN7cutlass13device_kernelIN5flash11enable_sm90INS1_16FlashAttnFwdSm90INS1_25CollectiveMainloopFwdSm90ILi2EN4cute5tupleIJNS5_1CILi1EEES8_S8_EEENS6_IJNS7_ILi128EEENS7_ILi96EEENS7_ILi192EEEEEELi128ENS_6half_tEfNS_4arch4Sm90ELb0ELb1ELb0ELb1ELb0ELb0ELb0ELb1ELb1ELb0ELb0ELb0EEENS1_21CollectiveEpilogueFwdINS6_IJSA_SA_SB_EEES9_SE_SG_Li256ELb1ELb0ELb0ELb0EEENS1_36VarlenDynamicPersistentTileSchedulerILi128ELi96ELi256ELi32ELb0ELb0ELb1ELb1ELb0ELb1EEEEEEEEEvNT_6ParamsE,(.L_x_15 - _ZN7cutlass13device_kernelIN5flash11enable_sm90INS1_16FlashAttnFwdSm90INS1_25CollectiveMainloopFwdSm90ILi2EN4cute5tupleIJNS5_1CILi1EEES8_S8_EEENS6_IJNS7_ILi128EEENS7_ILi96EEENS7_ILi192EEEEEELi128ENS_6half_tEfNS_4arch4Sm90ELb0ELb1ELb0ELb1ELb0ELb0ELb0ELb1ELb1ELb0ELb0ELb0EEENS1_21CollectiveEpilogueFwdINS6_IJSA_SA_SB_EEES9_SE_SG_Li256ELb1ELb0ELb0ELb0EEENS1_36VarlenDynamicPersistentTileSchedulerILi128ELi96ELi256ELi32ELb0ELb0ELb1ELb1ELb0ELb1EEEEEEEEEvNT_6ParamsE)
        .other          _ZN7cutlass13device_kernelIN5flash11enable_sm90INS1_16FlashAttnFwdSm90INS1_25CollectiveMainloopFwdSm90ILi2EN4cute5tupleIJNS5_1CILi1EEES8_S8_EEENS6_IJNS7_ILi128EEENS7_ILi96EEENS7_ILi192EEEEEELi128ENS_6half_tEfNS_4arch4Sm90ELb0ELb1ELb0ELb1ELb0ELb0ELb0ELb1ELb1ELb0ELb0ELb0EEENS1_21CollectiveEpilogueFwdINS6_IJSA_SA_SB_EEES9_SE_SG_Li256ELb1ELb0ELb0ELb0EEENS1_36VarlenDynamicPersistentTileSchedulerILi128ELi96ELi256ELi32ELb0ELb0ELb1ELb1ELb0ELb1EEEEEEEEEvNT_6ParamsE,@"STO_CUDA_ENTRY STV_DEFAULT"
_ZN7cutlass13device_kernelIN5flash11enable_sm90INS1_16FlashAttnFwdSm90INS1_25CollectiveMainloopFwdSm90ILi2EN4cute5tupleIJNS5_1CILi1EEES8_S8_EEENS6_IJNS7_ILi128EEENS7_ILi96EEENS7_ILi192EEEEEELi128ENS_6half_tEfNS_4arch4Sm90ELb0ELb1ELb0ELb1ELb0ELb0ELb0ELb1ELb1ELb0ELb0ELb0EEENS1_21CollectiveEpilogueFwdINS6_IJSA_SA_SB_EEES9_SE_SG_Li256ELb1ELb0ELb0ELb0EEENS1_36VarlenDynamicPersistentTileSchedulerILi128ELi96ELi256ELi32ELb0ELb0ELb1ELb1ELb0ELb1EEEEEEEEEvNT_6ParamsE:
[----:B------:R-:W-:Y:S01]  /*0000*/  LDC R1, c[0x0][0x37c] ;  /* 0x0000df00ff017b82 */ /* 0x000fe20000000800 */
[----:B------:R-:W-:Y:S05]  /*0010*/  EXIT ;  /* 0x000000000000794d */ /* 0x000fea0003800000 */
.L_x_5:
        /* <DEDUP_REMOVED lines=14> */
.L_x_15:


//--------------------- .text._ZN7cutlass13device_kernelIN5flash11enable_sm90INS1_16FlashAttnFwdSm90INS1_25CollectiveMainloopFwdSm90ILi2EN4cute5tupleIJNS5_1CILi1EEES8_S8_EEENS6_IJNS7_ILi128EEENS7_ILi96EEENS7_ILi192EEEEEELi128ENS_6half_tEfNS_4arch4Sm90ELb0ELb1ELb0ELb1ELb0ELb1ELb0ELb1ELb1ELb0ELb0ELb0EEENS1_21CollectiveEpilogueFwdINS6_IJSA_SA_SB_EEES9_SE_SG_Li256ELb1ELb0ELb0ELb0EEENS1_36VarlenDynamicPersistentTileSchedulerILi128ELi96ELi256ELi32ELb0ELb0ELb1ELb1ELb0ELb1EEEEEEEEEvNT_6ParamsE --------------------------
	.section	.text._ZN7cutlass13device_kernelIN5flash11enable_sm90INS1_16FlashAttnFwdSm90INS1_25CollectiveMainloopFwdSm90ILi2EN4cute5tupleIJNS5_1CILi1EEES8_S8_EEENS6_IJNS7_ILi128EEENS7_ILi96EEENS7_ILi192EEEEEELi128ENS_6half_tEfNS_4arch4Sm90ELb0ELb1ELb0ELb1ELb0ELb1ELb0ELb1ELb1ELb0ELb0ELb0EEENS1_21CollectiveEpilogueFwdINS6_IJSA_SA_SB_EEES9_SE_SG_Li256ELb1ELb0ELb0ELb0EEENS1_36VarlenDynamicPersistentTileSchedulerILi128ELi96ELi256ELi32ELb0ELb0ELb1ELb1ELb0ELb1EEEEEEEEEvNT_6ParamsE,"ax",@progbits
	.align	128
.text._ZN7cutlass13device_kernelIN5flash11enable_sm90INS1_16FlashAttnFwdSm90INS1_25CollectiveMainloopFwdSm90ILi2EN4cute5tupleIJNS5_1CILi1EEES8_S8_EEENS6_IJNS7_ILi128EEENS7_ILi96EEENS7_ILi192EEEEEELi128ENS_6half_tEfNS_4arch4Sm90ELb0ELb1ELb0ELb1ELb0ELb1ELb0ELb1ELb1ELb0ELb0ELb0EEENS1_21CollectiveEpilogueFwdINS6_IJSA_SA_SB_EEES9_SE_SG_Li256ELb1ELb0ELb0ELb0EEENS1_36VarlenDynamicPersistentTileSchedulerILi128ELi96ELi256ELi32ELb0ELb0ELb1ELb1ELb0ELb1EEEEEEEEEvNT_6ParamsE:
        .type           _ZN7cutlass13device_kernelIN5flash11enable_sm90INS1_16FlashAttnFwdSm90INS1_25CollectiveMainloopFwdSm90ILi2EN4cute5tupleIJNS5_1CILi1EEES8_S8_EEENS6_IJNS7_ILi128EEENS7_ILi96EEENS7_ILi192EEEEEELi128ENS_6half_tEfNS_4arch4Sm90ELb0ELb1ELb0ELb1ELb0ELb1ELb0ELb1ELb1ELb0ELb0ELb0EEENS1_21CollectiveEpilogueFwdINS6_IJSA_SA_SB_EEES9_SE_SG_Li256ELb1ELb0ELb0ELb0EEENS1_36VarlenDynamicPersistentTileSchedulerILi128ELi96ELi256ELi32ELb0ELb0ELb1ELb1ELb0ELb1EEEEEEEEEvNT_6ParamsE,@function
        .size           _ZN7cutlass13device_kernelIN5flash11enable_sm90INS1_16FlashAttnFwdSm90INS1_25CollectiveMainloopFwdSm90ILi2EN4cute5tupleIJNS5_1CILi1EEES8_S8_EEENS6_IJNS7_ILi128EEENS7_ILi96EEENS7_ILi192EEEEEELi128ENS_6half_tEfNS_4arch4Sm90ELb0ELb1ELb0ELb1ELb0ELb1ELb0ELb1ELb1ELb0ELb0ELb0EEENS1_21CollectiveEpilogueFwdINS6_IJSA_SA_SB_EEES9_SE_SG_Li256ELb1ELb0ELb0ELb0EEENS1_36VarlenDynamicPersistentTileSchedulerILi128ELi96ELi256ELi32ELb0ELb0ELb1ELb1ELb0ELb1EEEEEEEEEvNT_6ParamsE,(.L_x_16 - _ZN7cutlass13device_kernelIN5flash11enable_sm90INS1_16FlashAttnFwdSm90INS1_25CollectiveMainloopFwdSm90ILi2EN4cute5tupleIJNS5_1CILi1EEES8_S8_EEENS6_IJNS7_ILi128EEENS7_ILi96EEENS7_ILi192EEEEEELi128ENS_6half_tEfNS_4arch4Sm90ELb0ELb1ELb0ELb1ELb0ELb1ELb0ELb1ELb1ELb0ELb0ELb0EEENS1_21CollectiveEpilogueFwdINS6_IJSA_SA_SB_EEES9_SE_SG_Li256ELb1ELb0ELb0ELb0EEENS1_36VarlenDynamicPersistentTileSchedulerILi128ELi96ELi256ELi32ELb0ELb0ELb1ELb1ELb0ELb1EEEEEEEEEvNT_6ParamsE)
        .other          _ZN7cutlass13device_kernelIN5flash11enable_sm90INS1_16FlashAttnFwdSm90INS1_25CollectiveMainloopFwdSm90ILi2EN4cute5tupleIJNS5_1CILi1EEES8_S8_EEENS6_IJNS7_ILi128EEENS7_ILi96EEENS7_ILi192EEEEEELi128ENS_6half_tEfNS_4arch4Sm90ELb0ELb1ELb0ELb1ELb0ELb1ELb0ELb1ELb1ELb0ELb0ELb0EEENS1_21CollectiveEpilogueFwdINS6_IJSA_SA_SB_EEES9_SE_SG_Li256ELb1ELb0ELb0ELb0EEENS1_36VarlenDynamicPersistentTileSchedulerILi128ELi96ELi256ELi32ELb0ELb0ELb1ELb1ELb0ELb1EEEEEEEEEvNT_6ParamsE,@"STO_CUDA_ENTRY STV_DEFAULT"
_ZN7cutlass13device_kernelIN5flash11enable_sm90INS1_16FlashAttnFwdSm90INS1_25CollectiveMainloopFwdSm90ILi2EN4cute5tupleIJNS5_1CILi1EEES8_S8_EEENS6_IJNS7_ILi128EEENS7_ILi96EEENS7_ILi192EEEEEELi128ENS_6half_tEfNS_4arch4Sm90ELb0ELb1ELb0ELb1ELb0ELb1ELb0ELb1ELb1ELb0ELb0ELb0EEENS1_21CollectiveEpilogueFwdINS6_IJSA_SA_SB_EEES9_SE_SG_Li256ELb1ELb0ELb0ELb0EEENS1_36VarlenDynamicPersistentTileSchedulerILi128ELi96ELi256ELi32ELb0ELb0ELb1ELb1ELb0ELb1EEEEEEEEEvNT_6ParamsE:
[----:B------:R-:W-:Y:S01]  /*0000*/  LDC R1, c[0x0][0x37c] ;  /* 0x0000df00ff017b82 */ /* 0x000fe20000000800 */
[----:B------:R-:W-:Y:S05]  /*0010*/  EXIT ;  /* 0x000000000000794d */ /* 0x000fea0003800000 */
.L_x_6:
        /* <DEDUP_REMOVED lines=14> */
.L_x_16:


//--------------------- .text._ZN7cutlass13device_kernelIN5flash11enable_sm90INS1_16FlashAttnFwdSm90INS1_25CollectiveMainloopFwdSm90ILi2EN4cute5tupleIJNS5_1CILi1EEES8_S8_EEENS6_IJNS7_ILi128EEESA_NS7_ILi192EEEEEELi128ENS_6half_tEfNS_4arch4Sm90ELb1ELb0ELb0ELb0ELb0ELb0ELb0ELb1ELb1ELb0ELb0ELb0EEENS1_21CollectiveEpilogueFwdINS6_IJSA_SA_SA_EEES9_SD_SF_Li256ELb0ELb0ELb0ELb0EEENS1_30DynamicPersistentTileSchedulerILi256ELi32ELb0ELb0ELb1EEEEEEEEEvNT_6ParamsE --------------------------
	.section	.text._ZN7cutlass13device_kernelIN5flash11enable_sm90INS1_16FlashAttnFwdSm90INS1_25CollectiveMainloopFwdSm90ILi2EN4cute5tupleIJNS5_1CILi1EEES8_S8_EEENS6_IJNS7_ILi128EEESA_NS7_ILi192EEEEEELi128ENS_6half_tEfNS_4arch4Sm90ELb1ELb0ELb0ELb0ELb0ELb0ELb0ELb1ELb1ELb0ELb0ELb0EEENS1_21CollectiveEpilogueFwdINS6_IJSA_SA_SA_EEES9_SD_SF_Li256ELb0ELb0ELb0ELb0EEENS1_30DynamicPersistentTileSchedulerILi256ELi32ELb0ELb0ELb1EEEEEEEEEvNT_6ParamsE,"ax",@progbits
	.align	128
.text._ZN7cutlass13device_kernelIN5flash11enable_sm90INS1_16FlashAttnFwdSm90INS1_25CollectiveMainloopFwdSm90ILi2EN4cute5tupleIJNS5_1CILi1EEES8_S8_EEENS6_IJNS7_ILi128EEESA_NS7_ILi192EEEEEELi128ENS_6half_tEfNS_4arch4Sm90ELb1ELb0ELb0ELb0ELb0ELb0ELb0ELb1ELb1ELb0ELb0ELb0EEENS1_21CollectiveEpilogueFwdINS6_IJSA_SA_SA_EEES9_SD_SF_Li256ELb0ELb0ELb0ELb0EEENS1_30DynamicPersistentTileSchedulerILi256ELi32ELb0ELb0ELb1EEEEEEEEEvNT_6ParamsE:
        .type           _ZN7cutlass13device_kernelIN5flash11enable_sm90INS1_16FlashAttnFwdSm90INS1_25CollectiveMainloopFwdSm90ILi2EN4cute5tupleIJNS5_1CILi1EEES8_S8_EEENS6_IJNS7_ILi128EEESA_NS7_ILi192EEEEEELi128ENS_6half_tEfNS_4arch4Sm90ELb1ELb0ELb0ELb0ELb0ELb0ELb0ELb1ELb1ELb0ELb0ELb0EEENS1_21CollectiveEpilogueFwdINS6_IJSA_SA_SA_EEES9_SD_SF_Li256ELb0ELb0ELb0ELb0EEENS1_30DynamicPersistentTileSchedulerILi256ELi32ELb0ELb0ELb1EEEEEEEEEvNT_6ParamsE,@function
        .size           _ZN7cutlass13device_kernelIN5flash11enable_sm90INS1_16FlashAttnFwdSm90INS1_25CollectiveMainloopFwdSm90ILi2EN4cute5tupleIJNS5_1CILi1EEES8_S8_EEENS6_IJNS7_ILi128EEESA_NS7_ILi192EEEEEELi128ENS_6half_tEfNS_4arch4Sm90ELb1ELb0ELb0ELb0ELb0ELb0ELb0ELb1ELb1ELb0ELb0ELb0EEENS1_21CollectiveEpilogueFwdINS6_IJSA_SA_SA_EEES9_SD_SF_Li256ELb0ELb0ELb0ELb0EEENS1_30DynamicPersistentTileSchedulerILi256ELi32ELb0ELb0ELb1EEEEEEEEEvNT_6ParamsE,(.L_x_17 - _ZN7cutlass13device_kernelIN5flash11enable_sm90INS1_16FlashAttnFwdSm90INS1_25CollectiveMainloopFwdSm90ILi2EN4cute5tupleIJNS5_1CILi1EEES8_S8_EEENS6_IJNS7_ILi128EEESA_NS7_ILi192EEEEEELi128ENS_6half_tEfNS_4arch4Sm90ELb1ELb0ELb0ELb0ELb0ELb0ELb0ELb1ELb1ELb0ELb0ELb0EEENS1_21CollectiveEpilogueFwdINS6_IJSA_SA_SA_EEES9_SD_SF_Li256ELb0ELb0ELb0ELb0EEENS1_30DynamicPersistentTileSchedulerILi256ELi32ELb0ELb0ELb1EEEEEEEEEvNT_6ParamsE)
        .other          _ZN7cutlass13device_kernelIN5flash11enable_sm90INS1_16FlashAttnFwdSm90INS1_25CollectiveMainloopFwdSm90ILi2EN4cute5tupleIJNS5_1CILi1EEES8_S8_EEENS6_IJNS7_ILi128EEESA_NS7_ILi192EEEEEELi128ENS_6half_tEfNS_4arch4Sm90ELb1ELb0ELb0ELb0ELb0ELb0ELb0ELb1ELb1ELb0ELb0ELb0EEENS1_21CollectiveEpilogueFwdINS6_IJSA_SA_SA_EEES9_SD_SF_Li256ELb0ELb0ELb0ELb0EEENS1_30DynamicPersistentTileSchedulerILi256ELi32ELb0ELb0ELb1EEEEEEEEEvNT_6ParamsE,@"STO_CUDA_ENTRY STV_DEFAULT"
_ZN7cutlass13device_kernelIN5flash11enable_sm90INS1_16FlashAttnFwdSm90INS1_25CollectiveMainloopFwdSm90ILi2EN4cute5tupleIJNS5_1CILi1EEES8_S8_EEENS6_IJNS7_ILi128EEESA_NS7_ILi192EEEEEELi128ENS_6half_tEfNS_4arch4Sm90ELb1ELb0ELb0ELb0ELb0ELb0ELb0ELb1ELb1ELb0ELb0ELb0EEENS1_21CollectiveEpilogueFwdINS6_IJSA_SA_SA_EEES9_SD_SF_Li256ELb0ELb0ELb0ELb0EEENS1_30DynamicPersistentTileSchedulerILi256ELi32ELb0ELb0ELb1EEEEEEEEEvNT_6ParamsE:
[----:B------:R-:W-:Y:S01]  /*0000*/  LDC R1, c[0x0][0x37c] ;  /* 0x0000df00ff017b82 */ /* 0x000fe20000000800 */
[----:B------:R-:W-:Y:S05]  /*0010*/  EXIT ;  /* 0x000000000000794d */ /* 0x000fea0003800000 */
.L_x_7:
        /* <DEDUP_REMOVED lines=14> */
.L_x_17:


//--------------------- .text._ZN7cutlass13device_kernelIN5flash11enable_sm90INS1_16FlashAttnFwdSm90INS1_25CollectiveMainloopFwdSm90ILi2EN4cute5tupleIJNS5_1CILi1EEES8_S8_EEENS6_IJNS7_ILi128EEESA_NS7_ILi192EEEEEELi128ENS_6half_tEfNS_4arch4Sm90ELb1ELb0ELb0ELb1ELb0ELb0ELb0ELb1ELb1ELb0ELb0ELb0EEENS1_21CollectiveEpilogueFwdINS6_IJSA_SA_SA_EEES9_SD_SF_Li256ELb1ELb0ELb0ELb0EEENS1_36VarlenDynamicPersistentTileSchedulerILi128ELi128ELi256ELi32ELb0ELb0ELb1ELb1ELb1ELb1EEEEEEEEEvNT_6ParamsE --------------------------
	.section	.text._ZN7cutlass13device_kernelIN5flash11enable_sm90INS1_16FlashAttnFwdSm90INS1_25CollectiveMainloopFwdSm90ILi2EN4cute5tupleIJNS5_1CILi1EEES8_S8_EEENS6_IJNS7_ILi128EEESA_NS7_ILi192EEEEEELi128ENS_6half_tEfNS_4arch4Sm90ELb1ELb0ELb0ELb1ELb0ELb0ELb0ELb1ELb1ELb0ELb0ELb0EEENS1_21CollectiveEpilogueFwdINS6_IJSA_SA_SA_EEES9_SD_SF_Li256ELb1ELb0ELb0ELb0EEENS1_36VarlenDynamicPersistentTileSchedulerILi128ELi128ELi256ELi32ELb0ELb0ELb1ELb1ELb1ELb1EEEEEEEEEvNT_6ParamsE,"ax",@progbits
	.align	128
.text._ZN7cutlass13device_kernelIN5flash11enable_sm90INS1_16FlashAttnFwdSm90INS1_25CollectiveMainloopFwdSm90ILi2EN4cute5tupleIJNS5_1CILi1EEES8_S8_EEENS6_IJNS7_ILi128EEESA_NS7_ILi192EEEEEELi128ENS_6half_tEfNS_4arch4Sm90ELb1ELb0ELb0ELb1ELb0ELb0ELb0ELb1ELb1ELb0ELb0ELb0EEENS1_21CollectiveEpilogueFwdINS6_IJSA_SA_SA_EEES9_SD_SF_Li256ELb1ELb0ELb0ELb0EEENS1_36VarlenDynamicPersistentTileSchedulerILi128ELi128ELi256ELi32ELb0ELb0ELb1ELb1ELb1ELb1EEEEEEEEEvNT_6ParamsE:
        .type           _ZN7cutlass13device_kernelIN5flash11enable_sm90INS1_16FlashAttnFwdSm90INS1_25CollectiveMainloopFwdSm90ILi2EN4cute5tupleIJNS5_1CILi1EEES8_S8_EEENS6_IJNS7_ILi128EEESA_NS7_ILi192EEEEEELi128ENS_6half_tEfNS_4arch4Sm90ELb1ELb0ELb0ELb1ELb0ELb0ELb0ELb1ELb1ELb0ELb0ELb0EEENS1_21CollectiveEpilogueFwdINS6_IJSA_SA_SA_EEES9_SD_SF_Li256ELb1ELb0ELb0ELb0EEENS1_36VarlenDynamicPersistentTileSchedulerILi128ELi128ELi256ELi32ELb0ELb0ELb1ELb1ELb1ELb1EEEEEEEEEvNT_6ParamsE,@function
        .size           _ZN7cutlass13device_kernelIN5flash11enable_sm90INS1_16FlashAttnFwdSm90INS1_25CollectiveMainloopFwdSm90ILi2EN4cute5tupleIJNS5_1CILi1EEES8_S8_EEENS6_IJNS7_ILi128EEESA_NS7_ILi192EEEEEELi128ENS_6half_tEfNS_4arch4Sm90ELb1ELb0ELb0ELb1ELb0ELb0ELb0ELb1ELb1ELb0ELb0ELb0EEENS1_21CollectiveEpilogueFwdINS6_IJSA_SA_SA_EEES9_SD_SF_Li256ELb1ELb0ELb0ELb0EEENS1_36VarlenDynamicPersistentTileSchedulerILi128ELi128ELi256ELi32ELb0ELb0ELb1ELb1ELb1ELb1EEEEEEEEEvNT_6ParamsE,(.L_x_18 - _ZN7cutlass13device_kernelIN5flash11enable_sm90INS1_16FlashAttnFwdSm90INS1_25CollectiveMainloopFwdSm90ILi2EN4cute5tupleIJNS5_1CILi1EEES8_S8_EEENS6_IJNS7_ILi128EEESA_NS7_ILi192EEEEEELi128ENS_6half_tEfNS_4arch4Sm90ELb1ELb0ELb0ELb1ELb0ELb0ELb0ELb1ELb1ELb0ELb0ELb0EEENS1_21CollectiveEpilogueFwdINS6_IJSA_SA_SA_EEES9_SD_SF_Li256ELb1ELb0ELb0ELb0EEENS1_36VarlenDynamicPersistentTileSchedulerILi128ELi128ELi256ELi32ELb0ELb0ELb1ELb1ELb1ELb1EEEEEEEEEvNT_6ParamsE)
        .other          _ZN7cutlass13device_kernelIN5flash11enable_sm90INS1_16FlashAttnFwdSm90INS1_25CollectiveMainloopFwdSm90ILi2EN4cute5tupleIJNS5_1CILi1EEES8_S8_EEENS6_IJNS7_ILi128EEESA_NS7_ILi192EEEEEELi128ENS_6half_tEfNS_4arch4Sm90ELb1ELb0ELb0ELb1ELb0ELb0ELb0ELb1ELb1ELb0ELb0ELb0EEENS1_21CollectiveEpilogueFwdINS6_IJSA_SA_SA_EEES9_SD_SF_Li256ELb1ELb0ELb0ELb0EEENS1_36VarlenDynamicPersistentTileSchedulerILi128ELi128ELi256ELi32ELb0ELb0ELb1ELb1ELb1ELb1EEEEEEEEEvNT_6ParamsE,@"STO_CUDA_ENTRY STV_DEFAULT"
_ZN7cutlass13device_kernelIN5flash11enable_sm90INS1_16FlashAttnFwdSm90INS1_25CollectiveMainloopFwdSm90ILi2EN4cute5tupleIJNS5_1CILi1EEES8_S8_EEENS6_IJNS7_ILi128EEESA_NS7_ILi192EEEEEELi128ENS_6half_tEfNS_4arch4Sm90ELb1ELb0ELb0ELb1ELb0ELb0ELb0ELb1ELb1ELb0ELb0ELb0EEENS1_21CollectiveEpilogueFwdINS6_IJSA_SA_SA_EEES9_SD_SF_Li256ELb1ELb0ELb0ELb0EEENS1_36VarlenDynamicPersistentTileSchedulerILi128ELi128ELi256ELi32ELb0ELb0ELb1ELb1ELb1ELb1EEEEEEEEEvNT_6ParamsE:
[----:B------:R-:W-:Y:S01]  /*0000*/  LDC R1, c[0x0][0x37c] ;  /* 0x0000df00ff017b82 */ /* 0x000fe20000000800 */
[----:B------:R-:W-:Y:S05]  /*0010*/  EXIT ;  /* 0x000000000000794d */ /* 0x000fea0003800000 */
.L_x_8:
        /* <DEDUP_REMOVED lines=14> */
.L_x_18:


//--------------------- .text._ZN7cutlass13device_kernelIN5flash11enable_sm90INS1_16FlashAttnFwdSm90INS1_25CollectiveMainloopFwdSm90ILi2EN4cute5tupleIJNS5_1CILi1EEES8_S8_EEENS6_IJNS7_ILi128EEESA_NS7_ILi192EEEEEELi128ENS_6half_tEfNS_4arch4Sm90ELb1ELb0ELb0ELb1ELb0ELb1ELb0ELb1ELb1ELb0ELb0ELb0EEENS1_21CollectiveEpilogueFwdINS6_IJSA_SA_SA_EEES9_SD_SF_Li256ELb1ELb0ELb0ELb0EEENS1_36VarlenDynamicPersistentTileSchedulerILi128ELi128ELi256ELi32ELb0ELb0ELb1ELb1ELb1ELb1EEEEEEEEEvNT_6ParamsE --------------------------
	.section	.text._ZN7cutlass13device_kernelIN5flash11enable_sm90INS1_16FlashAttnFwdSm90INS1_25CollectiveMainloopFwdSm90ILi2EN4cute5tupleIJNS5_1CILi1EEES8_S8_EEENS6_IJNS7_ILi128EEESA_NS7_ILi192EEEEEELi128ENS_6half_tEfNS_4arch4Sm90ELb1ELb0ELb0ELb1ELb0ELb1ELb0ELb1ELb1ELb0ELb0ELb0EEENS1_21CollectiveEpilogueFwdINS6_IJSA_SA_SA_EEES9_SD_SF_Li256ELb1ELb0ELb0ELb0EEENS1_36VarlenDynamicPersistentTileSchedulerILi128ELi128ELi256ELi32ELb0ELb0ELb1ELb1ELb1ELb1EEEEEEEEEvNT_6ParamsE,"ax",@progbits
	.align	128
.text._ZN7cutlass13device_kernelIN5flash11enable_sm90INS1_16FlashAttnFwdSm90INS1_25CollectiveMainloopFwdSm90ILi2EN4cute5tupleIJNS5_1CILi1EEES8_S8_EEENS6_IJNS7_ILi128EEESA_NS7_ILi192EEEEEELi128ENS_6half_tEfNS_4arch4Sm90ELb1ELb0ELb0ELb1ELb0ELb1ELb0ELb1ELb1ELb0ELb0ELb0EEENS1_21CollectiveEpilogueFwdINS6_IJSA_SA_SA_EEES9_SD_SF_Li256ELb1ELb0ELb0ELb0EEENS1_36VarlenDynamicPersistentTileSchedulerILi128ELi128ELi256ELi32ELb0ELb0ELb1ELb1ELb1ELb1EEEEEEEEEvNT_6ParamsE:
        .type           _ZN7cutlass13device_kernelIN5flash11enable_sm90INS1_16FlashAttnFwdSm90INS1_25CollectiveMainloopFwdSm90ILi2EN4cute5tupleIJNS5_1CILi1EEES8_S8_EEENS6_IJNS7_ILi128EEESA_NS7_ILi192EEEEEELi128ENS_6half_tEfNS_4arch4Sm90ELb1ELb0ELb0ELb1ELb0ELb1ELb0ELb1ELb1ELb0ELb0ELb0EEENS1_21CollectiveEpilogueFwdINS6_IJSA_SA_SA_EEES9_SD_SF_Li256ELb1ELb0ELb0ELb0EEENS1_36VarlenDynamicPersistentTileSchedulerILi128ELi128ELi256ELi32ELb0ELb0ELb1ELb1ELb1ELb1EEEEEEEEEvNT_6ParamsE,@function
        .size           _ZN7cutlass13device_kernelIN5flash11enable_sm90INS1_16FlashAttnFwdSm90INS1_25CollectiveMainloopFwdSm90ILi2EN4cute5tupleIJNS5_1CILi1EEES8_S8_EEENS6_IJNS7_ILi128EEESA_NS7_ILi192EEEEEELi128ENS_6half_tEfNS_4arch4Sm90ELb1ELb0ELb0ELb1ELb0ELb1ELb0ELb1ELb1ELb0ELb0ELb0EEENS1_21CollectiveEpilogueFwdINS6_IJSA_SA_SA_EEES9_SD_SF_Li256ELb1ELb0ELb0ELb0EEENS1_36VarlenDynamicPersistentTileSchedulerILi128ELi128ELi256ELi32ELb0ELb0ELb1ELb1ELb1ELb1EEEEEEEEEvNT_6ParamsE,(.L_x_19 - _ZN7cutlass13device_kernelIN5flash11enable_sm90INS1_16FlashAttnFwdSm90INS1_25CollectiveMainloopFwdSm90ILi2EN4cute5tupleIJNS5_1CILi1EEES8_S8_EEENS6_IJNS7_ILi128EEESA_NS7_ILi192EEEEEELi128ENS_6half_tEfNS_4arch4Sm90ELb1ELb0ELb0ELb1ELb0ELb1ELb0ELb1ELb1ELb0ELb0ELb0EEENS1_21CollectiveEpilogueFwdINS6_IJSA_SA_SA_EEES9_SD_SF_Li256ELb1ELb0ELb0ELb0EEENS1_36VarlenDynamicPersistentTileSchedulerILi128ELi128ELi256ELi32ELb0ELb0ELb1ELb1ELb1ELb1EEEEEEEEEvNT_6ParamsE)
        .other          _ZN7cutlass13device_kernelIN5flash11enable_sm90INS1_16FlashAttnFwdSm90INS1_25CollectiveMainloopFwdSm90ILi2EN4cute5tupleIJNS5_1CILi1EEES8_S8_EEENS6_IJNS7_ILi128EEESA_NS7_ILi192EEEEEELi128ENS_6half_tEfNS_4arch4Sm90ELb1ELb0ELb0ELb1ELb0ELb1ELb0ELb1ELb1ELb0ELb0ELb0EEENS1_21CollectiveEpilogueFwdINS6_IJSA_SA_SA_EEES9_SD_SF_Li256ELb1ELb0ELb0ELb0EEENS1_36VarlenDynamicPersistentTileSchedulerILi128ELi128ELi256ELi32ELb0ELb0ELb1ELb1ELb1ELb1EEEEEEEEEvNT_6ParamsE,@"STO_CUDA_ENTRY STV_DEFAULT"
_ZN7cutlass13device_kernelIN5flash11enable_sm90INS1_16FlashAttnFwdSm90INS1_25CollectiveMainloopFwdSm90ILi2EN4cute5tupleIJNS5_1CILi1EEES8_S8_EEENS6_IJNS7_ILi128EEESA_NS7_ILi192EEEEEELi128ENS_6half_tEfNS_4arch4Sm90ELb1ELb0ELb0ELb1ELb0ELb1ELb0ELb1ELb1ELb0ELb0ELb0EEENS1_21CollectiveEpilogueFwdINS6_IJSA_SA_SA_EEES9_SD_SF_Li256ELb1ELb0ELb0ELb0EEENS1_36VarlenDynamicPersistentTileSchedulerILi128ELi128ELi256ELi32ELb0ELb0ELb1ELb1ELb1ELb1EEEEEEEEEvNT_6ParamsE:
[----:B------:R-:W-:Y:S01]  /*0000*/  LDC R1, c[0x0][0x37c] ;  /* 0x0000df00ff017b82 */ /* 0x000fe20000000800 */
[----:B------:R-:W-:Y:S05]  /*0010*/  EXIT ;  /* 0x000000000000794d */ /* 0x000fea0003800000 */
.L_x_9:
        /* <DEDUP_REMOVED lines=14> */
.L_x_19:


//--------------------- .nv.shared.reserved.0     --------------------------
	.section	.nv.shared.reserved.0,"aw",@nobits
	.weak		__nv_reservedSMEM_offset_0_alias
	.size		__nv_reservedSMEM_offset_0_alias, 0, 64
	.other		__nv_reservedSMEM_offset_0_alias,@"STO_CUDA_RESERVED_SHARED STV_DEFAULT"
__nv_reservedSMEM_offset_0_alias:
	.zero		0
	.zero		64


//--------------------- .nv.global                --------------------------
	.section	.nv.global,"aw",@nobits
.nv.global:
	.type		_ZN70_INTERNAL_48b521d0_34_flash_fwd_hdim192_128_fp16_sm90_cu_49158569_29944cute1_E,@object
	.size		_ZN70_INTERNAL_48b521d0_34_flash_fwd_hdim192_128_fp16_sm90_cu_49158569_29944cute1_E,(_ZN70_INTERNAL_48b521d0_34_flash_fwd_hdim192_128_fp16_sm90_cu_49158569_29944cuda3std3__45__cpo6cbeginE - _ZN70_INTERNAL_48b521d0_34_flash_fwd_hdim192_128_fp16_sm90_cu_49158569_29944cute1_E)
_ZN70_INTERNAL_48b521d0_34_flash_fwd_hdim192_128_fp16_sm90_cu_49158569_29944cute1_E:
	.zero		1
	.type		_ZN70_INTERNAL_48b521d0_34_flash_fwd_hdim192_128_fp16_sm90_cu_49158569_29944cuda3std3__45__cpo6cbeginE,@object
	.size		_ZN70_INTERNAL_48b521d0_34_flash_fwd_hdim192_128_fp16_sm90_cu_49158569_29944cuda3std3__45__cpo6cbeginE,(_ZN70_INTERNAL_48b521d0_34_flash_fwd_hdim192_128_fp16_sm90_cu_49158569_29944cuda3std3__48in_placeE - _ZN70_INTERNAL_48b521d0_34_flash_fwd_hdim192_128_fp16_sm90_cu_49158569_29944cuda3std3__45__cpo6cbeginE)
_ZN70_INTERNAL_48b521d0_34_flash_fwd_hdim192_128_fp16_sm90_cu_49158569_29944cuda3std3__45__cpo6cbeginE:
	.zero		1
	.type		_ZN70_INTERNAL_48b521d0_34_flash_fwd_hdim192_128_fp16_sm90_cu_49158569_29944cuda3std3__48in_placeE,@object
	.size		_ZN70_INTERNAL_48b521d0_34_flash_fwd_hdim192_128_fp16_sm90_cu_49158569_29944cuda3std3__48in_placeE,(_ZN70_INTERNAL_48b521d0_34_flash_fwd_hdim192_128_fp16_sm90_cu_49158569_29944cuda3std6ranges3__45__cpo9iter_moveE - _ZN70_INTERNAL_48b521d0_34_flash_fwd_hdim192_128_fp16_sm90_cu_49158569_29944cuda3std3__48in_placeE)
_ZN70_INTERNAL_48b521d0_34_flash_fwd_hdim192_128_fp16_sm90_cu_49158569_29944cuda3std3__48in_placeE:
	.zero		1
	.type		_ZN70_INTERNAL_48b521d0_34_flash_fwd_hdim192_128_fp16_sm90_cu_49158569_29944cuda3std6ranges3__45__cpo9iter_moveE,@object
	.size		_ZN70_INTERNAL_48b521d0_34_flash_fwd_hdim192_128_fp16_sm90_cu_49158569_29944cuda3std6ranges3__45__cpo9iter_moveE,(_ZN70_INTERNAL_48b521d0_34_flash_fwd_hdim192_128_fp16_sm90_cu_49158569_29944cuda3std3__45__cpo5beginE - _ZN70_INTERNAL_48b521d0_34_flash_fwd_hdim192_128_fp16_sm90_cu_49158569_29944cuda3std6ranges3__45__cpo9iter_moveE)
_ZN70_INTERNAL_48b521d0_34_flash_fwd_hdim192_128_fp16_sm90_cu_49158569_29944cuda3std6ranges3__45__cpo9iter_moveE:
	.zero		1
	.type		_ZN70_INTERNAL_48b521d0_34_flash_fwd_hdim192_128_fp16_sm90_cu_49158569_29944cuda3std3__45__cpo5beginE,@object
	.size		_ZN70_INTERNAL_48b521d0_34_flash_fwd_hdim192_128_fp16_sm90_cu_49158569_29944cuda3std3__45__cpo5beginE,(_ZN70_INTERNAL_48b521d0_34_flash_fwd_hdim192_128_fp16_sm90_cu_49158569_29944cuda3std3__472_GLOBAL__N__48b521d0_34_flash_fwd_hdim192_128_fp16_sm90_cu_49158569_29946ignoreE - _ZN70_INTERNAL_48b521d0_34_flash_fwd_hdim192_128_fp16_sm90_cu_49158569_29944cuda3std3__45__cpo5beginE)
_ZN70_INTERNAL_48b521d0_34_flash_fwd_hdim192_128_fp16_sm90_cu_49158569_29944cuda3std3__45__cpo5beginE:
	.zero		1
	.type		_ZN70_INTERNAL_48b521d0_34_flash_fwd_hdim192_128_fp16_sm90_cu_49158569_29944cuda3std3__472_GLOBAL__N__48b521d0_34_flash_fwd_hdim192_128_fp16_sm90_cu_49158569_29946ignoreE,@object
	.size		_ZN70_INTERNAL_48b521d0_34_flash_fwd_hdim192_128_fp16_sm90_cu_49158569_29944cuda3std3__472_GLOBAL__N__48b521d0_34_flash_fwd_hdim192_128_fp16_sm90_cu_49158569_29946ignoreE,(_ZN70_INTERNAL_48b521d0_34_flash_fwd_hdim192_128_fp16_sm90_cu_49158569_29944cute7productE - _ZN70_INTERNAL_48b521d0_34_flash_fwd_hdim192_128_fp16_sm90_cu_49158569_29944cuda3std3__472_GLOBAL__N__48b521d0_34_flash_fwd_hdim192_128_fp16_sm90_cu_49158569_29946ignoreE)
_ZN70_INTERNAL_48b521d0_34_flash_fwd_hdim192_128_fp16_sm90_cu_49158569_29944cuda3std3__472_GLOBAL__N__48b521d0_34_flash_fwd_hdim192_128_fp16_sm90_cu_49158569_29946ignoreE:
	.zero		1
	.type		_ZN70_INTERNAL_48b521d0_34_flash_fwd_hdim192_128_fp16_sm90_cu_49158569_29944cute7productE,@object
	.size		_ZN70_INTERNAL_48b521d0_34_flash_fwd_hdim192_128_fp16_sm90_cu_49158569_29944cute7productE,(_ZN70_INTERNAL_48b521d0_34_flash_fwd_hdim192_128_fp16_sm90_cu_49158569_29944cuda3std3__45__cpo3endE - _ZN70_INTERNAL_48b521d0_34_flash_fwd_hdim192_128_fp16_sm90_cu_49158569_29944cute7productE)
_ZN70_INTERNAL_48b521d0_34_flash_fwd_hdim192_128_fp16_sm90_cu_49158569_29944cute7productE:
	.zero		1
	.type		_ZN70_INTERNAL_48b521d0_34_flash_fwd_hdim192_128_fp16_sm90_cu_49158569_29944cuda3std3__45__cpo3endE,@object
	.size		_ZN70_INTERNAL_48b521d0_34_flash_fwd_hdim192_128_fp16_sm90_cu_49158569_29944cuda3std3__45__cpo3endE,(_ZN70_INTERNAL_48b521d0_34_flash_fwd_hdim192_128_fp16_sm90_cu_49158569_29944cuda3std3__419piecewise_constructE - _ZN70_INTERNAL_48b521d0_34_flash_fwd_hdim192_128_fp16_sm90_cu_49158569_29944cuda3std3__45__cpo3endE)
_ZN70_INTERNAL_48b521d0_34_flash_fwd_hdim192_128_fp16_sm90_cu_49158569_29944cuda3std3__45__cpo3endE:
	.zero		1
	.type		_ZN70_INTERNAL_48b521d0_34_flash_fwd_hdim192_128_fp16_sm90_cu_49158569_29944cuda3std3__419piecewise_constructE,@object
	.size		_ZN70_INTERNAL_48b521d0_34_flash_fwd_hdim192_128_fp16_sm90_cu_49158569_29944cuda3std3__419piecewise_constructE,(_ZN70_INTERNAL_48b521d0_34_flash_fwd_hdim192_128_fp16_sm90_cu_49158569_29944cuda3std3__45__cpo4cendE - _ZN70_INTERNAL_48b521d0_34_flash_fwd_hdim192_128_fp16_sm90_cu_49158569_29944cuda3std3__419piecewise_constructE)
_ZN70_INTERNAL_48b521d0_34_flash_fwd_hdim192_128_fp16_sm90_cu_49158569_29944cuda3std3__419piecewise_constructE:
	.zero		1
	.type		_ZN70_INTERNAL_48b521d0_34_flash_fwd_hdim192_128_fp16_sm90_cu_49158569_29944cuda3std3__45__cpo4cendE,@object
	.size		_ZN70_INTERNAL_48b521d0_34_flash_fwd_hdim192_128_fp16_sm90_cu_49158569_29944cuda3std3__45__cpo4cendE,(_ZN70_INTERNAL_48b521d0_34_flash_fwd_hdim192_128_fp16_sm90_cu_49158569_29944cuda3std6ranges3__45__cpo4swapE - _ZN70_INTERNAL_48b521d0_34_flash_fwd_hdim192_128_fp16_sm90_cu_49158569_29944cuda3std3__45__cpo4cendE)
_ZN70_INTERNAL_48b521d0_34_flash_fwd_hdim192_128_fp16_sm90_cu_49158569_29944cuda3std3__45__cpo4cendE:
	.zero		1
	.type		_ZN70_INTERNAL_48b521d0_34_flash_fwd_hdim192_128_fp16_sm90_cu_49158569_29944cuda3std6ranges3__45__cpo4swapE,@object
	.size		_ZN70_INTERNAL_48b521d0_34_flash_fwd_hdim192_128_fp16_sm90_cu_49158569_29944cuda3std6ranges3__45__cpo4swapE,(.L_7 - _ZN70_INTERNAL_48b521d0_34_flash_fwd_hdim192_128_fp16_sm90_cu_49158569_29944cuda3std6ranges3__45__cpo4swapE)
_ZN70_INTERNAL_48b521d0_34_flash_fwd_hdim192_128_fp16_sm90_cu_49158569_29944cuda3std6ranges3__45__cpo4swapE:
	.zero		1
.L_7:


//--------------------- .nv.constant0._ZN7cutlass13device_kernelIN5flash11enable_sm90INS1_16FlashAttnFwdSm90INS1_25CollectiveMainloopFwdSm90ILi2EN4cute5tupleIJNS5_1CILi1EEES8_S8_EEENS6_IJNS7_ILi128EEESA_NS7_ILi192EEEEEELi128ENS_6half_tEfNS_4arch4Sm90ELb0ELb0ELb0ELb0ELb0ELb0ELb0ELb1ELb1ELb0ELb0ELb0EEENS1_21CollectiveEpilogueFwdINS6_IJSA_SA_SA_EEES9_SD_SF_Li256ELb0ELb0ELb0ELb0EEENS1_29StaticPersistentTileSchedulerILb0EEEEEEEEEvNT_6ParamsE --------------------------
	.section	.nv.constant0._ZN7cutlass13device_kernelIN5flash11enable_sm90INS1_16FlashAttnFwdSm90INS1_25CollectiveMainloopFwdSm90ILi2EN4cute5tupleIJNS5_1CILi1EEES8_S8_EEENS6_IJNS7_ILi128EEESA_NS7_ILi192EEEEEELi128ENS_6half_tEfNS_4arch4Sm90ELb0ELb0ELb0ELb0ELb0ELb0ELb0ELb1ELb1ELb0ELb0ELb0EEENS1_21CollectiveEpilogueFwdINS6_IJSA_SA_SA_EEES9_SD_SF_Li256ELb0ELb0ELb0ELb0EEENS1_29StaticPersistentTileSchedulerILb0EEEEEEEEEvNT_6ParamsE,"a",@progbits
	.sectionflags	@""
	.align	4
.nv.constant0._ZN7cutlass13device_kernelIN5flash11enable_sm90INS1_16FlashAttnFwdSm90INS1_25CollectiveMainloopFwdSm90ILi2EN4cute5tupleIJNS5_1CILi1EEES8_S8_EEENS6_IJNS7_ILi128EEESA_NS7_ILi192EEEEEELi128ENS_6half_tEfNS_4arch4Sm90ELb0ELb0ELb0ELb0ELb0ELb0ELb0ELb1ELb1ELb0ELb0ELb0EEENS1_21CollectiveEpilogueFwdINS6_IJSA_SA_SA_EEES9_SD_SF_Li256ELb0ELb0ELb0ELb0EEENS1_29StaticPersistentTileSchedulerILb0EEEEEEEEEvNT_6ParamsE:
	.zero		3840


//--------------------- .nv.constant0._ZN7cutlass13device_kernelIN5flash11enable_sm90INS1_16FlashAttnFwdSm90INS1_25CollectiveMainloopFwdSm90ILi2EN4cute5tupleIJNS5_1CILi2EEENS7_ILi1EEES9_EEENS6_IJNS7_ILi128EEESB_NS7_ILi192EEEEEELi128ENS_6half_tEfNS_4arch4Sm90ELb0ELb0ELb0ELb0ELb0ELb0ELb0ELb1ELb1ELb0ELb0ELb0EEENS1_21CollectiveEpilogueFwdINS6_IJSB_SB_SB_EEESA_SE_SG_Li256ELb0ELb0ELb0ELb0EEENS1_29StaticPersistentTileSchedulerILb0EEEEEEEEEvNT_6ParamsE --------------------------
	.section	.nv.constant0._ZN7cutlass13device_kernelIN5flash11enable_sm90INS1_16FlashAttnFwdSm90INS1_25CollectiveMainloopFwdSm90ILi2EN4cute5tupleIJNS5_1CILi2EEENS7_ILi1EEES9_EEENS6_IJNS7_ILi128EEESB_NS7_ILi192EEEEEELi128ENS_6half_tEfNS_4arch4Sm90ELb0ELb0ELb0ELb0ELb0ELb0ELb0ELb1ELb1ELb0ELb0ELb0EEENS1_21CollectiveEpilogueFwdINS6_IJSB_SB_SB_EEESA_SE_SG_Li256ELb0ELb0ELb0ELb0EEENS1_29StaticPersistentTileSchedulerILb0EEEEEEEEEvNT_6ParamsE,"a",@progbits
	.sectionflags	@""
	.align	4
.nv.constant0._ZN7cutlass13device_kernelIN5flash11enable_sm90INS1_16FlashAttnFwdSm90INS1_25CollectiveMainloopFwdSm90ILi2EN4cute5tupleIJNS5_1CILi2EEENS7_ILi1EEES9_EEENS6_IJNS7_ILi128EEESB_NS7_ILi192EEEEEELi128ENS_6half_tEfNS_4arch4Sm90ELb0ELb0ELb0ELb0ELb0ELb0ELb0ELb1ELb1ELb0ELb0ELb0EEENS1_21CollectiveEpilogueFwdINS6_IJSB_SB_SB_EEESA_SE_SG_Li256ELb0ELb0ELb0ELb0EEENS1_29StaticPersistentTileSchedulerILb0EEEEEEEEEvNT_6ParamsE:
	.zero		3840


//--------------------- .nv.constant0._ZN7cutlass13device_kernelIN5flash11enable_sm90INS1_16FlashAttnFwdSm90INS1_25CollectiveMainloopFwdSm90ILi2EN4cute5tupleIJNS5_1CILi1EEES8_S8_EEENS6_IJNS7_ILi128EEESA_NS7_ILi192EEEEEELi128ENS_6half_tEfNS_4arch4Sm90ELb0ELb0ELb0ELb1ELb0ELb0ELb0ELb1ELb1ELb0ELb0ELb0EEENS1_21CollectiveEpilogueFwdINS6_IJSA_SA_SA_EEES9_SD_SF_Li256ELb1ELb0ELb0ELb0EEENS1_36VarlenDynamicPersistentTileSchedulerILi128ELi128ELi256ELi32ELb0ELb0ELb1ELb0ELb1ELb1EEEEEEEEEvNT_6ParamsE --------------------------
	.section	.nv.constant0._ZN7cutlass13device_kernelIN5flash11enable_sm90INS1_16FlashAttnFwdSm90INS1_25CollectiveMainloopFwdSm90ILi2EN4cute5tupleIJNS5_1CILi1EEES8_S8_EEENS6_IJNS7_ILi128EEESA_NS7_ILi192EEEEEELi128ENS_6half_tEfNS_4arch4Sm90ELb0ELb0ELb0ELb1ELb0ELb0ELb0ELb1ELb1ELb0ELb0ELb0EEENS1_21CollectiveEpilogueFwdINS6_IJSA_SA_SA_EEES9_SD_SF_Li256ELb1ELb0ELb0ELb0EEENS1_36VarlenDynamicPersistentTileSchedulerILi128ELi128ELi256ELi32ELb0ELb0ELb1ELb0ELb1ELb1EEEEEEEEEvNT_6ParamsE,"a",@progbits
	.sectionflags	@""
	.align	4
.nv.constant0._ZN7cutlass13device_kernelIN5flash11enable_sm90INS1_16FlashAttnFwdSm90INS1_25CollectiveMainloopFwdSm90ILi2EN4cute5tupleIJNS5_1CILi1EEES8_S8_EEENS6_IJNS7_ILi128EEESA_NS7_ILi192EEEEEELi128ENS_6half_tEfNS_4arch4Sm90ELb0ELb0ELb0ELb1ELb0ELb0ELb0ELb1ELb1ELb0ELb0ELb0EEENS1_21CollectiveEpilogueFwdINS6_IJSA_SA_SA_EEES9_SD_SF_Li256ELb1ELb0ELb0ELb0EEENS1_36VarlenDynamicPersistentTileSchedulerILi128ELi128ELi256ELi32ELb0ELb0ELb1ELb0ELb1ELb1EEEEEEEEEvNT_6ParamsE:
	.zero		3456


//--------------------- .nv.constant0._ZN7cutlass13device_kernelIN5flash11enable_sm90INS1_16FlashAttnFwdSm90INS1_25CollectiveMainloopFwdSm90ILi2EN4cute5tupleIJNS5_1CILi1EEES8_S8_EEENS6_IJNS7_ILi128EEESA_NS7_ILi192EEEEEELi128ENS_6half_tEfNS_4arch4Sm90ELb0ELb0ELb0ELb1ELb0ELb1ELb0ELb1ELb1ELb0ELb0ELb0EEENS1_21CollectiveEpilogueFwdINS6_IJSA_SA_SA_EEES9_SD_SF_Li256ELb1ELb0ELb0ELb0EEENS1_36VarlenDynamicPersistentTileSchedulerILi128ELi128ELi256ELi32ELb0ELb0ELb1ELb0ELb1ELb1EEEEEEEEEvNT_6ParamsE --------------------------
	.section	.nv.constant0._ZN7cutlass13device_kernelIN5flash11enable_sm90INS1_16FlashAttnFwdSm90INS1_25CollectiveMainloopFwdSm90ILi2EN4cute5tupleIJNS5_1CILi1EEES8_S8_EEENS6_IJNS7_ILi128EEESA_NS7_ILi192EEEEEELi128ENS_6half_tEfNS_4arch4Sm90ELb0ELb0ELb0ELb1ELb0ELb1ELb0ELb1ELb1ELb0ELb0ELb0EEENS1_21CollectiveEpilogueFwdINS6_IJSA_SA_SA_EEES9_SD_SF_Li256ELb1ELb0ELb0ELb0EEENS1_36VarlenDynamicPersistentTileSchedulerILi128ELi128ELi256ELi32ELb0ELb0ELb1ELb0ELb1ELb1EEEEEEEEEvNT_6ParamsE,"a",@progbits
	.sectionflags	@""
	.align	4
.nv.constant0._ZN7cutlass13device_kernelIN5flash11enable_sm90INS1_16FlashAttnFwdSm90INS1_25CollectiveMainloopFwdSm90ILi2EN4cute5tupleIJNS5_1CILi1EEES8_S8_EEENS6_IJNS7_ILi128EEESA_NS7_ILi192EEEEEELi128ENS_6half_tEfNS_4arch4Sm90ELb0ELb0ELb0ELb1ELb0ELb1ELb0ELb1ELb1ELb0ELb0ELb0EEENS1_21CollectiveEpilogueFwdINS6_IJSA_SA_SA_EEES9_SD_SF_Li256ELb1ELb0ELb0ELb0EEENS1_36VarlenDynamicPersistentTileSchedulerILi128ELi128ELi256ELi32ELb0ELb0ELb1ELb0ELb1ELb1EEEEEEEEEvNT_6ParamsE:
	.zero		3456


//--------------------- .nv.constant0._ZN7cutlass13device_kernelIN5flash11enable_sm90INS1_16FlashAttnFwdSm90INS1_25CollectiveMainloopFwdSm90ILi2EN4cute5tupleIJNS5_1CILi1EEES8_S8_EEENS6_IJNS7_ILi128EEENS7_ILi96EEENS7_ILi192EEEEEELi128ENS_6half_tEfNS_4arch4Sm90ELb0ELb1ELb0ELb0ELb0ELb0ELb0ELb1ELb1ELb0ELb0ELb0EEENS1_21CollectiveEpilogueFwdINS6_IJSA_SA_SB_EEES9_SE_SG_Li256ELb0ELb0ELb0ELb0EEENS1_30DynamicPersistentTileSchedulerILi256ELi32ELb0ELb0ELb1EEEEEEEEEvNT_6ParamsE --------------------------
	.section	.nv.constant0._ZN7cutlass13device_kernelIN5flash11enable_sm90INS1_16FlashAttnFwdSm90INS1_25CollectiveMainloopFwdSm90ILi2EN4cute5tupleIJNS5_1CILi1EEES8_S8_EEENS6_IJNS7_ILi128EEENS7_ILi96EEENS7_ILi192EEEEEELi128ENS_6half_tEfNS_4arch4Sm90ELb0ELb1ELb0ELb0ELb0ELb0ELb0ELb1ELb1ELb0ELb0ELb0EEENS1_21CollectiveEpilogueFwdINS6_IJSA_SA_SB_EEES9_SE_SG_Li256ELb0ELb0ELb0ELb0EEENS1_30DynamicPersistentTileSchedulerILi256ELi32ELb0ELb0ELb1EEEEEEEEEvNT_6ParamsE,"a",@progbits
	.sectionflags	@""
	.align	4
.nv.constant0._ZN7cutlass13device_kernelIN5flash11enable_sm90INS1_16FlashAttnFwdSm90INS1_25CollectiveMainloopFwdSm90ILi2EN4cute5tupleIJNS5_1CILi1EEES8_S8_EEENS6_IJNS7_ILi128EEENS7_ILi96EEENS7_ILi192EEEEEELi128ENS_6half_tEfNS_4arch4Sm90ELb0ELb1ELb0ELb0ELb0ELb0ELb0ELb1ELb1ELb0ELb0ELb0EEENS1_21CollectiveEpilogueFwdINS6_IJSA_SA_SB_EEES9_SE_SG_Li256ELb0ELb0ELb0ELb0EEENS1_30DynamicPersistentTileSchedulerILi256ELi32ELb0ELb0ELb1EEEEEEEEEvNT_6ParamsE:
	.zero		3840


//--------------------- .nv.constant0._ZN7cutlass13device_kernelIN5flash11enable_sm90INS1_16FlashAttnFwdSm90INS1_25CollectiveMainloopFwdSm90ILi2EN4cute5tupleIJNS5_1CILi1EEES8_S8_EEENS6_IJNS7_ILi128EEENS7_ILi96EEENS7_ILi192EEEEEELi128ENS_6half_tEfNS_4arch4Sm90ELb0ELb1ELb0ELb1ELb0ELb0ELb0ELb1ELb1ELb0ELb0ELb0EEENS1_21CollectiveEpilogueFwdINS6_IJSA_SA_SB_EEES9_SE_SG_Li256ELb1ELb0ELb0ELb0EEENS1_36VarlenDynamicPersistentTileSchedulerILi128ELi96ELi256ELi32ELb0ELb0ELb1ELb1ELb0ELb1EEEEEEEEEvNT_6ParamsE --------------------------
	.section	.nv.constant0._ZN7cutlass13device_kernelIN5flash11enable_sm90INS1_16FlashAttnFwdSm90INS1_25CollectiveMainloopFwdSm90ILi2EN4cute5tupleIJNS5_1CILi1EEES8_S8_EEENS6_IJNS7_ILi128EEENS7_ILi96EEENS7_ILi192EEEEEELi128ENS_6half_tEfNS_4arch4Sm90ELb0ELb1ELb0ELb1ELb0ELb0ELb0ELb1ELb1ELb0ELb0ELb0EEENS1_21CollectiveEpilogueFwdINS6_IJSA_SA_SB_EEES9_SE_SG_Li256ELb1ELb0ELb0ELb0EEENS1_36VarlenDynamicPersistentTileSchedulerILi128ELi96ELi256ELi32ELb0ELb0ELb1ELb1ELb0ELb1EEEEEEEEEvNT_6ParamsE,"a",@progbits
	.sectionflags	@""
	.align	4
.nv.constant0._ZN7cutlass13device_kernelIN5flash11enable_sm90INS1_16FlashAttnFwdSm90INS1_25CollectiveMainloopFwdSm90ILi2EN4cute5tupleIJNS5_1CILi1EEES8_S8_EEENS6_IJNS7_ILi128EEENS7_ILi96EEENS7_ILi192EEEEEELi128ENS_6half_tEfNS_4arch4Sm90ELb0ELb1ELb0ELb1ELb0ELb0ELb0ELb1ELb1ELb0ELb0ELb0EEENS1_21CollectiveEpilogueFwdINS6_IJSA_SA_SB_EEES9_SE_SG_Li256ELb1ELb0ELb0ELb0EEENS1_36VarlenDynamicPersistentTileSchedulerILi128ELi96ELi256ELi32ELb0ELb0ELb1ELb1ELb0ELb1EEEEEEEEEvNT_6ParamsE:
	.zero		3456


//--------------------- .nv.constant0._ZN7cutlass13device_kernelIN5flash11enable_sm90INS1_16FlashAttnFwdSm90INS1_25CollectiveMainloopFwdSm90ILi2EN4cute5tupleIJNS5_1CILi1EEES8_S8_EEENS6_IJNS7_ILi128EEENS7_ILi96EEENS7_ILi192EEEEEELi128ENS_6half_tEfNS_4arch4Sm90ELb0ELb1ELb0ELb1ELb0ELb1ELb0ELb1ELb1ELb0ELb0ELb0EEENS1_21CollectiveEpilogueFwdINS6_IJSA_SA_SB_EEES9_SE_SG_Li256ELb1ELb0ELb0ELb0EEENS1_36VarlenDynamicPersistentTileSchedulerILi128ELi96ELi256ELi32ELb0ELb0ELb1ELb1ELb0ELb1EEEEEEEEEvNT_6ParamsE --------------------------
	.section	.nv.constant0._ZN7cutlass13device_kernelIN5flash11enable_sm90INS1_16FlashAttnFwdSm90INS1_25CollectiveMainloopFwdSm90ILi2EN4cute5tupleIJNS5_1CILi1EEES8_S8_EEENS6_IJNS7_ILi128EEENS7_ILi96EEENS7_ILi192EEEEEELi128ENS_6half_tEfNS_4arch4Sm90ELb0ELb1ELb0ELb1ELb0ELb1ELb0ELb1ELb1ELb0ELb0ELb0EEENS1_21CollectiveEpilogueFwdINS6_IJSA_SA_SB_EEES9_SE_SG_Li256ELb1ELb0ELb0ELb0EEENS1_36VarlenDynamicPersistentTileSchedulerILi128ELi96ELi256ELi32ELb0ELb0ELb1ELb1ELb0ELb1EEEEEEEEEvNT_6ParamsE,"a",@progbits
	.sectionflags	@""
	.align	4
.nv.constant0._ZN7cutlass13device_kernelIN5flash11enable_sm90INS1_16FlashAttnFwdSm90INS1_25CollectiveMainloopFwdSm90ILi2EN4cute5tupleIJNS5_1CILi1EEES8_S8_EEENS6_IJNS7_ILi128EEENS7_ILi96EEENS7_ILi192EEEEEELi128ENS_6half_tEfNS_4arch4Sm90ELb0ELb1ELb0ELb1ELb0ELb1ELb0ELb1ELb1ELb0ELb0ELb0EEENS1_21CollectiveEpilogueFwdINS6_IJSA_SA_SB_EEES9_SE_SG_Li256ELb1ELb0ELb0ELb0EEENS1_36VarlenDynamicPersistentTileSchedulerILi128ELi96ELi256ELi32ELb0ELb0ELb1ELb1ELb0ELb1EEEEEEEEEvNT_6ParamsE:
	.zero		3456


//--------------------- .nv.constant0._ZN7cutlass13device_kernelIN5flash11enable_sm90INS1_16FlashAttnFwdSm90INS1_25CollectiveMainloopFwdSm90ILi2EN4cute5tupleIJNS5_1CILi1EEES8_S8_EEENS6_IJNS7_ILi128EEESA_NS7_ILi192EEEEEELi128ENS_6half_tEfNS_4arch4Sm90ELb1ELb0ELb0ELb0ELb0ELb0ELb0ELb1ELb1ELb0ELb0ELb0EEENS1_21CollectiveEpilogueFwdINS6_IJSA_SA_SA_EEES9_SD_SF_Li256ELb0ELb0ELb0ELb0EEENS1_30DynamicPersistentTileSchedulerILi256ELi32ELb0ELb0ELb1EEEEEEEEEvNT_6ParamsE --------------------------
	.section	.nv.constant0._ZN7cutlass13device_kernelIN5flash11enable_sm90INS1_16FlashAttnFwdSm90INS1_25CollectiveMainloopFwdSm90ILi2EN4cute5tupleIJNS5_1CILi1EEES8_S8_EEENS6_IJNS7_ILi128EEESA_NS7_ILi192EEEEEELi128ENS_6half_tEfNS_4arch4Sm90ELb1ELb0ELb0ELb0ELb0ELb0ELb0ELb1ELb1ELb0ELb0ELb0EEENS1_21CollectiveEpilogueFwdINS6_IJSA_SA_SA_EEES9_SD_SF_Li256ELb0ELb0ELb0ELb0EEENS1_30DynamicPersistentTileSchedulerILi256ELi32ELb0ELb0ELb1EEEEEEEEEvNT_6ParamsE,"a",@progbits
	.sectionflags	@""
	.align	4
.nv.constant0._ZN7cutlass13device_kernelIN5flash11enable_sm90INS1_16FlashAttnFwdSm90INS1_25CollectiveMainloopFwdSm90ILi2EN4cute5tupleIJNS5_1CILi1EEES8_S8_EEENS6_IJNS7_ILi128EEESA_NS7_ILi192EEEEEELi128ENS_6half_tEfNS_4arch4Sm90ELb1ELb0ELb0ELb0ELb0ELb0ELb0ELb1ELb1ELb0ELb0ELb0EEENS1_21CollectiveEpilogueFwdINS6_IJSA_SA_SA_EEES9_SD_SF_Li256ELb0ELb0ELb0ELb0EEENS1_30DynamicPersistentTileSchedulerILi256ELi32ELb0ELb0ELb1EEEEEEEEEvNT_6ParamsE:
	.zero		3840


//--------------------- .nv.constant0._ZN7cutlass13device_kernelIN5flash11enable_sm90INS1_16FlashAttnFwdSm90INS1_25CollectiveMainloopFwdSm90ILi2EN4cute5tupleIJNS5_1CILi1EEES8_S8_EEENS6_IJNS7_ILi128EEESA_NS7_ILi192EEEEEELi128ENS_6half_tEfNS_4arch4Sm90ELb1ELb0ELb0ELb1ELb0ELb0ELb0ELb1ELb1ELb0ELb0ELb0EEENS1_21CollectiveEpilogueFwdINS6_IJSA_SA_SA_EEES9_SD_SF_Li256ELb1ELb0ELb0ELb0EEENS1_36VarlenDynamicPersistentTileSchedulerILi128ELi128ELi256ELi32ELb0ELb0ELb1ELb1ELb1ELb1EEEEEEEEEvNT_6ParamsE --------------------------
	.section	.nv.constant0._ZN7cutlass13device_kernelIN5flash11enable_sm90INS1_16FlashAttnFwdSm90INS1_25CollectiveMainloopFwdSm90ILi2EN4cute5tupleIJNS5_1CILi1EEES8_S8_EEENS6_IJNS7_ILi128EEESA_NS7_ILi192EEEEEELi128ENS_6half_tEfNS_4arch4Sm90ELb1ELb0ELb0ELb1ELb0ELb0ELb0ELb1ELb1ELb0ELb0ELb0EEENS1_21CollectiveEpilogueFwdINS6_IJSA_SA_SA_EEES9_SD_SF_Li256ELb1ELb0ELb0ELb0EEENS1_36VarlenDynamicPersistentTileSchedulerILi128ELi128ELi256ELi32ELb0ELb0ELb1ELb1ELb1ELb1EEEEEEEEEvNT_6ParamsE,"a",@progbits
	.sectionflags	@""
	.align	4
.nv.constant0._ZN7cutlass13device_kernelIN5flash11enable_sm90INS1_16FlashAttnFwdSm90INS1_25CollectiveMainloopFwdSm90ILi2EN4cute5tupleIJNS5_1CILi1EEES8_S8_EEENS6_IJNS7_ILi128EEESA_NS7_ILi192EEEEEELi128ENS_6half_tEfNS_4arch4Sm90ELb1ELb0ELb0ELb1ELb0ELb0ELb0ELb1ELb1ELb0ELb0ELb0EEENS1_21CollectiveEpilogueFwdINS6_IJSA_SA_SA_EEES9_SD_SF_Li256ELb1ELb0ELb0ELb0EEENS1_36VarlenDynamicPersistentTileSchedulerILi128ELi128ELi256ELi32ELb0ELb0ELb1ELb1ELb1ELb1EEEEEEEEEvNT_6ParamsE:
	.zero		3456


//--------------------- .nv.constant0._ZN7cutlass13device_kernelIN5flash11enable_sm90INS1_16FlashAttnFwdSm90INS1_25CollectiveMainloopFwdSm90ILi2EN4cute5tupleIJNS5_1CILi1EEES8_S8_EEENS6_IJNS7_ILi128EEESA_NS7_ILi192EEEEEELi128ENS_6half_tEfNS_4arch4Sm90ELb1ELb0ELb0ELb1ELb0ELb1ELb0ELb1ELb1ELb0ELb0ELb0EEENS1_21CollectiveEpilogueFwdINS6_IJSA_SA_SA_EEES9_SD_SF_Li256ELb1ELb0ELb0ELb0EEENS1_36VarlenDynamicPersistentTileSchedulerILi128ELi128ELi256ELi32ELb0ELb0ELb1ELb1ELb1ELb1EEEEEEEEEvNT_6ParamsE --------------------------
	.section	.nv.constant0._ZN7cutlass13device_kernelIN5flash11enable_sm90INS1_16FlashAttnFwdSm90INS1_25CollectiveMainloopFwdSm90ILi2EN4cute5tupleIJNS5_1CILi1EEES8_S8_EEENS6_IJNS7_ILi128EEESA_NS7_ILi192EEEEEELi128ENS_6half_tEfNS_4arch4Sm90ELb1ELb0ELb0ELb1ELb0ELb1ELb0ELb1ELb1ELb0ELb0ELb0EEENS1_21CollectiveEpilogueFwdINS6_IJSA_SA_SA_EEES9_SD_SF_Li256ELb1ELb0ELb0ELb0EEENS1_36VarlenDynamicPersistentTileSchedulerILi128ELi128ELi256ELi32ELb0ELb0ELb1ELb1ELb1ELb1EEEEEEEEEvNT_6ParamsE,"a",@progbits
	.sectionflags	@""
	.align	4
.nv.constant0._ZN7cutlass13device_kernelIN5flash11enable_sm90INS1_16FlashAttnFwdSm90INS1_25CollectiveMainloopFwdSm90ILi2EN4cute5tupleIJNS5_1CILi1EEES8_S8_EEENS6_IJNS7_ILi128EEESA_NS7_ILi192EEEEEELi128ENS_6half_tEfNS_4arch4Sm90ELb1ELb0ELb0ELb1ELb0ELb1ELb0ELb1ELb1ELb0ELb0ELb0EEENS1_21CollectiveEpilogueFwdINS6_IJSA_SA_SA_EEES9_SD_SF_Li256ELb1ELb0ELb0ELb0EEENS1_36VarlenDynamicPersistentTileSchedulerILi128ELi128ELi256ELi32ELb0ELb0ELb1ELb1ELb1ELb1EEEEEEEEEvNT_6ParamsE:
	.zero		3456


//--------------------- SYMBOLS --------------------------

	.type		.nv.reservedSmem.offset0,@object
	.size		.nv.reservedSmem.offset0,0x4
